//
// Generated by NVIDIA NVVM Compiler
//
// Compiler Build ID: CL-36424714
// Cuda compilation tools, release 13.0, V13.0.88
// Based on NVVM 20.0.0
//

.version 9.0
.target sm_100
.address_size 64

	// .globl	build_spatial_grid

.visible .entry build_spatial_grid(
	.param .u32 build_spatial_grid_param_0,
	.param .u64 .ptr .align 1 build_spatial_grid_param_1,
	.param .u64 .ptr .align 1 build_spatial_grid_param_2,
	.param .u32 build_spatial_grid_param_3,
	.param .u32 build_spatial_grid_param_4,
	.param .f32 build_spatial_grid_param_5,
	.param .u64 .ptr .align 1 build_spatial_grid_param_6,
	.param .u64 .ptr .align 1 build_spatial_grid_param_7,
	.param .u64 .ptr .align 1 build_spatial_grid_param_8
)
{
	.reg .pred 	%p<3>;
	.reg .b32 	%r<19>;
	.reg .b32 	%f<6>;
	.reg .b64 	%rd<16>;

	ld.param.u32 	%r4, [build_spatial_grid_param_0];
	ld.param.u64 	%rd1, [build_spatial_grid_param_1];
	ld.param.u64 	%rd2, [build_spatial_grid_param_2];
	ld.param.u32 	%r5, [build_spatial_grid_param_3];
	ld.param.u32 	%r6, [build_spatial_grid_param_4];
	ld.param.f32 	%f1, [build_spatial_grid_param_5];
	ld.param.u64 	%rd3, [build_spatial_grid_param_7];
	ld.param.u64 	%rd4, [build_spatial_grid_param_8];
	mov.u32 	%r7, %ctaid.x;
	mov.u32 	%r8, %ntid.x;
	mov.u32 	%r9, %tid.x;
	mad.lo.s32 	%r1, %r7, %r8, %r9;
	setp.ge.s32 	%p1, %r1, %r4;
	@%p1 bra 	$L__BB0_3;
	cvta.to.global.u64 	%rd5, %rd1;
	cvta.to.global.u64 	%rd6, %rd2;
	cvta.to.global.u64 	%rd7, %rd3;
	mul.wide.s32 	%rd8, %r1, 4;
	add.s64 	%rd9, %rd5, %rd8;
	ld.global.f32 	%f2, [%rd9];
	div.rn.f32 	%f3, %f2, %f1;
	cvt.rzi.s32.f32 	%r10, %f3;
	add.s64 	%rd10, %rd6, %rd8;
	ld.global.f32 	%f4, [%rd10];
	div.rn.f32 	%f5, %f4, %f1;
	cvt.rzi.s32.f32 	%r11, %f5;
	add.s32 	%r12, %r5, -1;
	min.s32 	%r13, %r12, %r10;
	max.s32 	%r14, %r13, 0;
	add.s32 	%r15, %r6, -1;
	min.s32 	%r16, %r15, %r11;
	max.s32 	%r17, %r16, 0;
	mad.lo.s32 	%r2, %r17, %r5, %r14;
	mul.wide.s32 	%rd11, %r2, 4;
	add.s64 	%rd12, %rd7, %rd11;
	atom.global.add.u32 	%r3, [%rd12], 1;
	setp.ge.s32 	%p2, %r3, %r4;
	@%p2 bra 	$L__BB0_3;
	mad.lo.s32 	%r18, %r2, %r4, %r3;
	cvta.to.global.u64 	%rd13, %rd4;
	mul.wide.s32 	%rd14, %r18, 4;
	add.s64 	%rd15, %rd13, %rd14;
	st.global.u32 	[%rd15], %r1;
$L__BB0_3:
	ret;

}
	// .globl	boids_step_spatial
.visible .entry boids_step_spatial(
	.param .u32 boids_step_spatial_param_0,
	.param .f32 boids_step_spatial_param_1,
	.param .f32 boids_step_spatial_param_2,
	.param .f32 boids_step_spatial_param_3,
	.param .f32 boids_step_spatial_param_4,
	.param .f32 boids_step_spatial_param_5,
	.param .f32 boids_step_spatial_param_6,
	.param .f32 boids_step_spatial_param_7,
	.param .f32 boids_step_spatial_param_8,
	.param .u64 .ptr .align 1 boids_step_spatial_param_9,
	.param .u64 .ptr .align 1 boids_step_spatial_param_10,
	.param .u64 .ptr .align 1 boids_step_spatial_param_11,
	.param .u64 .ptr .align 1 boids_step_spatial_param_12,
	.param .u64 .ptr .align 1 boids_step_spatial_param_13,
	.param .u32 boids_step_spatial_param_14,
	.param .u32 boids_step_spatial_param_15,
	.param .u32 boids_step_spatial_param_16,
	.param .u32 boids_step_spatial_param_17,
	.param .f32 boids_step_spatial_param_18,
	.param .u64 .ptr .align 1 boids_step_spatial_param_19,
	.param .u64 .ptr .align 1 boids_step_spatial_param_20,
	.param .u64 .ptr .align 1 boids_step_spatial_param_21
)
{
	.reg .pred 	%p<82>;
	.reg .b16 	%rs<14>;
	.reg .b32 	%r<162>;
	.reg .b32 	%f<393>;
	.reg .b64 	%rd<56>;

	ld.param.u32 	%r86, [boids_step_spatial_param_0];
	ld.param.f32 	%f178, [boids_step_spatial_param_2];
	ld.param.f32 	%f179, [boids_step_spatial_param_3];
	ld.param.f32 	%f180, [boids_step_spatial_param_4];
	ld.param.u64 	%rd17, [boids_step_spatial_param_9];
	ld.param.u64 	%rd18, [boids_step_spatial_param_10];
	ld.param.u64 	%rd19, [boids_step_spatial_param_11];
	ld.param.u64 	%rd20, [boids_step_spatial_param_12];
	ld.param.u64 	%rd21, [boids_step_spatial_param_13];
	ld.param.u32 	%r88, [boids_step_spatial_param_15];
	ld.param.u32 	%r89, [boids_step_spatial_param_16];
	ld.param.f32 	%f185, [boids_step_spatial_param_18];
	ld.param.u64 	%rd15, [boids_step_spatial_param_19];
	ld.param.u64 	%rd16, [boids_step_spatial_param_20];
	ld.param.u64 	%rd22, [boids_step_spatial_param_21];
	cvta.to.global.u64 	%rd1, %rd22;
	cvta.to.global.u64 	%rd2, %rd17;
	cvta.to.global.u64 	%rd3, %rd21;
	cvta.to.global.u64 	%rd4, %rd20;
	cvta.to.global.u64 	%rd5, %rd19;
	cvta.to.global.u64 	%rd6, %rd18;
	mov.u32 	%r91, %ctaid.x;
	mov.u32 	%r92, %ntid.x;
	mov.u32 	%r93, %tid.x;
	mad.lo.s32 	%r1, %r91, %r92, %r93;
	setp.ge.s32 	%p2, %r1, %r86;
	@%p2 bra 	$L__BB1_50;
	cvt.s64.s32 	%rd23, %r1;
	mul.wide.s32 	%rd24, %r1, 4;
	add.s64 	%rd7, %rd6, %rd24;
	ld.global.f32 	%f1, [%rd7];
	add.s64 	%rd8, %rd5, %rd24;
	ld.global.f32 	%f2, [%rd8];
	add.s64 	%rd9, %rd4, %rd24;
	ld.global.f32 	%f3, [%rd9];
	add.s64 	%rd10, %rd3, %rd24;
	ld.global.f32 	%f4, [%rd10];
	add.s64 	%rd25, %rd2, %rd23;
	ld.global.u8 	%rs1, [%rd25];
	mul.f32 	%f187, %f180, 0f3FC00000;
	add.f32 	%f188, %f178, %f178;
	max.f32 	%f189, %f178, %f179;
	max.f32 	%f190, %f180, %f187;
	max.f32 	%f191, %f189, %f190;
	div.rn.f32 	%f192, %f1, %f185;
	cvt.rzi.s32.f32 	%r2, %f192;
	div.rn.f32 	%f193, %f2, %f185;
	cvt.rzi.s32.f32 	%r3, %f193;
	mul.f32 	%f5, %f191, %f191;
	mul.f32 	%f6, %f178, %f178;
	mul.f32 	%f7, %f179, %f179;
	mul.f32 	%f8, %f180, %f180;
	mul.f32 	%f9, %f187, %f187;
	mul.f32 	%f10, %f188, %f188;
	add.s64 	%rd11, %rd1, 4;
	cvta.to.global.u64 	%rd12, %rd15;
	cvta.to.global.u64 	%rd13, %rd16;
	mov.f32 	%f370, 0f00000000;
	mov.b32 	%r156, 0;
	mov.b32 	%r111, -1;
	mov.f32 	%f369, %f370;
	mov.u32 	%r155, %r156;
	mov.f32 	%f368, %f370;
	mov.f32 	%f367, %f370;
	mov.u32 	%r154, %r156;
	mov.f32 	%f366, %f370;
	mov.f32 	%f365, %f370;
	mov.u32 	%r153, %r156;
	mov.f32 	%f364, %f370;
	mov.f32 	%f363, %f370;
	mov.u32 	%r152, %r156;
	mov.f32 	%f362, %f370;
	mov.f32 	%f361, %f370;
$L__BB1_2:
	ld.param.u32 	%r110, [boids_step_spatial_param_17];
	add.s32 	%r97, %r111, %r3;
	setp.lt.s32 	%p3, %r97, 0;
	setp.ge.s32 	%p4, %r97, %r110;
	or.pred  	%p1, %p3, %p4;
	mul.lo.s32 	%r10, %r97, %r89;
	mov.b32 	%r117, -1;
$L__BB1_3:
	add.s32 	%r17, %r117, %r2;
	setp.lt.s32 	%p5, %r17, 0;
	setp.ge.s32 	%p6, %r17, %r89;
	or.pred  	%p7, %p5, %p6;
	or.pred  	%p8, %p7, %p1;
	@%p8 bra 	$L__BB1_33;
	add.s32 	%r18, %r17, %r10;
	mul.wide.s32 	%rd26, %r18, 4;
	add.s64 	%rd27, %rd12, %rd26;
	ld.global.u32 	%r125, [%rd27];
	add.s64 	%rd28, %rd13, %rd26;
	ld.global.u32 	%r20, [%rd28];
	setp.le.s32 	%p9, %r20, %r125;
	@%p9 bra 	$L__BB1_33;
	mul.lo.s32 	%r21, %r18, %r86;
	sub.s32 	%r99, %r20, %r125;
	add.s32 	%r22, %r125, 1;
	and.b32  	%r100, %r99, 1;
	setp.eq.b32 	%p10, %r100, 1;
	not.pred 	%p11, %p10;
	@%p11 bra 	$L__BB1_14;
	add.s32 	%r101, %r125, %r21;
	mul.wide.s32 	%rd29, %r101, 4;
	add.s64 	%rd30, %rd1, %rd29;
	ld.global.u32 	%r23, [%rd30];
	setp.eq.s32 	%p12, %r23, %r1;
	setp.ge.s32 	%p13, %r23, %r86;
	or.pred  	%p14, %p12, %p13;
	mov.u32 	%r125, %r22;
	@%p14 bra 	$L__BB1_14;
	mul.wide.s32 	%rd31, %r23, 4;
	add.s64 	%rd32, %rd6, %rd31;
	ld.global.f32 	%f31, [%rd32];
	sub.f32 	%f32, %f31, %f1;
	add.s64 	%rd33, %rd5, %rd31;
	ld.global.f32 	%f33, [%rd33];
	sub.f32 	%f34, %f33, %f2;
	mul.f32 	%f195, %f34, %f34;
	fma.rn.f32 	%f35, %f32, %f32, %f195;
	setp.gt.f32 	%p15, %f35, %f5;
	mov.u32 	%r125, %r22;
	@%p15 bra 	$L__BB1_14;
	cvt.s64.s32 	%rd34, %r23;
	add.s64 	%rd35, %rd2, %rd34;
	ld.global.u8 	%rs2, [%rd35];
	setp.geu.f32 	%p16, %f35, %f6;
	@%p16 bra 	$L__BB1_10;
	sqrt.rn.f32 	%f196, %f35;
	add.f32 	%f197, %f196, 0f358637BD;
	div.rn.f32 	%f198, %f32, %f197;
	sub.f32 	%f361, %f361, %f198;
	div.rn.f32 	%f199, %f34, %f197;
	sub.f32 	%f362, %f362, %f199;
	add.s32 	%r152, %r152, 1;
$L__BB1_10:
	setp.geu.f32 	%p17, %f35, %f7;
	@%p17 bra 	$L__BB1_12;
	mul.wide.s32 	%rd36, %r23, 4;
	add.s64 	%rd37, %rd4, %rd36;
	ld.global.f32 	%f200, [%rd37];
	add.f32 	%f363, %f363, %f200;
	add.s64 	%rd38, %rd3, %rd36;
	ld.global.f32 	%f201, [%rd38];
	add.f32 	%f364, %f364, %f201;
	add.s32 	%r153, %r153, 1;
$L__BB1_12:
	setp.ne.s16 	%p18, %rs1, 1;
	setp.eq.s16 	%p19, %rs1, 2;
	setp.lt.f32 	%p20, %f35, %f8;
	add.f32 	%f202, %f365, %f31;
	add.f32 	%f203, %f366, %f33;
	selp.f32 	%f365, %f202, %f365, %p20;
	selp.f32 	%f366, %f203, %f366, %p20;
	selp.u32 	%r102, 1, 0, %p20;
	add.s32 	%r154, %r154, %r102;
	setp.eq.s16 	%p21, %rs2, 1;
	and.pred  	%p22, %p19, %p21;
	setp.lt.f32 	%p23, %f35, %f9;
	and.pred  	%p24, %p23, %p22;
	sub.f32 	%f204, %f367, %f32;
	sub.f32 	%f205, %f368, %f34;
	selp.f32 	%f367, %f204, %f367, %p24;
	selp.f32 	%f368, %f205, %f368, %p24;
	selp.u32 	%r103, 1, 0, %p24;
	add.s32 	%r155, %r155, %r103;
	setp.ne.s16 	%p25, %rs2, 2;
	or.pred  	%p26, %p18, %p25;
	setp.geu.f32 	%p27, %f35, %f10;
	or.pred  	%p28, %p27, %p26;
	mov.u32 	%r125, %r22;
	@%p28 bra 	$L__BB1_14;
	sqrt.rn.f32 	%f206, %f35;
	add.f32 	%f207, %f206, 0f358637BD;
	div.rn.f32 	%f208, %f32, %f207;
	sub.f32 	%f369, %f369, %f208;
	div.rn.f32 	%f209, %f34, %f207;
	sub.f32 	%f370, %f370, %f209;
	add.s32 	%r156, %r156, 1;
	mov.u32 	%r125, %r22;
$L__BB1_14:
	setp.eq.s32 	%p29, %r20, %r22;
	@%p29 bra 	$L__BB1_33;
	sub.s32 	%r137, %r125, %r20;
	add.s32 	%r136, %r125, %r21;
$L__BB1_16:
	mul.wide.s32 	%rd39, %r136, 4;
	add.s64 	%rd14, %rd11, %rd39;
	ld.global.u32 	%r51, [%rd14+-4];
	setp.eq.s32 	%p30, %r51, %r1;
	setp.ge.s32 	%p31, %r51, %r86;
	or.pred  	%p32, %p30, %p31;
	@%p32 bra 	$L__BB1_24;
	mul.wide.s32 	%rd40, %r51, 4;
	add.s64 	%rd41, %rd6, %rd40;
	ld.global.f32 	%f80, [%rd41];
	sub.f32 	%f81, %f80, %f1;
	add.s64 	%rd42, %rd5, %rd40;
	ld.global.f32 	%f82, [%rd42];
	sub.f32 	%f83, %f82, %f2;
	mul.f32 	%f210, %f83, %f83;
	fma.rn.f32 	%f84, %f81, %f81, %f210;
	setp.gt.f32 	%p33, %f84, %f5;
	@%p33 bra 	$L__BB1_24;
	cvt.s64.s32 	%rd43, %r51;
	add.s64 	%rd44, %rd2, %rd43;
	ld.global.u8 	%rs3, [%rd44];
	setp.geu.f32 	%p34, %f84, %f6;
	@%p34 bra 	$L__BB1_20;
	sqrt.rn.f32 	%f211, %f84;
	add.f32 	%f212, %f211, 0f358637BD;
	div.rn.f32 	%f213, %f81, %f212;
	sub.f32 	%f361, %f361, %f213;
	div.rn.f32 	%f214, %f83, %f212;
	sub.f32 	%f362, %f362, %f214;
	add.s32 	%r152, %r152, 1;
$L__BB1_20:
	setp.geu.f32 	%p35, %f84, %f7;
	@%p35 bra 	$L__BB1_22;
	mul.wide.s32 	%rd45, %r51, 4;
	add.s64 	%rd46, %rd4, %rd45;
	ld.global.f32 	%f215, [%rd46];
	add.f32 	%f363, %f363, %f215;
	add.s64 	%rd47, %rd3, %rd45;
	ld.global.f32 	%f216, [%rd47];
	add.f32 	%f364, %f364, %f216;
	add.s32 	%r153, %r153, 1;
$L__BB1_22:
	setp.ne.s16 	%p36, %rs1, 1;
	setp.eq.s16 	%p37, %rs1, 2;
	setp.lt.f32 	%p38, %f84, %f8;
	add.f32 	%f217, %f365, %f80;
	add.f32 	%f218, %f366, %f82;
	selp.f32 	%f365, %f217, %f365, %p38;
	selp.f32 	%f366, %f218, %f366, %p38;
	selp.u32 	%r104, 1, 0, %p38;
	add.s32 	%r154, %r154, %r104;
	setp.eq.s16 	%p39, %rs3, 1;
	and.pred  	%p40, %p37, %p39;
	setp.lt.f32 	%p41, %f84, %f9;
	and.pred  	%p42, %p41, %p40;
	sub.f32 	%f219, %f367, %f81;
	sub.f32 	%f220, %f368, %f83;
	selp.f32 	%f367, %f219, %f367, %p42;
	selp.f32 	%f368, %f220, %f368, %p42;
	selp.u32 	%r105, 1, 0, %p42;
	add.s32 	%r155, %r155, %r105;
	setp.ne.s16 	%p43, %rs3, 2;
	or.pred  	%p44, %p36, %p43;
	setp.geu.f32 	%p45, %f84, %f10;
	or.pred  	%p46, %p45, %p44;
	@%p46 bra 	$L__BB1_24;
	sqrt.rn.f32 	%f221, %f84;
	add.f32 	%f222, %f221, 0f358637BD;
	div.rn.f32 	%f223, %f81, %f222;
	sub.f32 	%f369, %f369, %f223;
	div.rn.f32 	%f224, %f83, %f222;
	sub.f32 	%f370, %f370, %f224;
	add.s32 	%r156, %r156, 1;
$L__BB1_24:
	ld.global.u32 	%r64, [%rd14];
	setp.eq.s32 	%p47, %r64, %r1;
	setp.ge.s32 	%p48, %r64, %r86;
	or.pred  	%p49, %p47, %p48;
	@%p49 bra 	$L__BB1_32;
	mul.wide.s32 	%rd48, %r64, 4;
	add.s64 	%rd49, %rd6, %rd48;
	ld.global.f32 	%f109, [%rd49];
	sub.f32 	%f110, %f109, %f1;
	add.s64 	%rd50, %rd5, %rd48;
	ld.global.f32 	%f111, [%rd50];
	sub.f32 	%f112, %f111, %f2;
	mul.f32 	%f225, %f112, %f112;
	fma.rn.f32 	%f113, %f110, %f110, %f225;
	setp.gt.f32 	%p50, %f113, %f5;
	@%p50 bra 	$L__BB1_32;
	cvt.s64.s32 	%rd51, %r64;
	add.s64 	%rd52, %rd2, %rd51;
	ld.global.u8 	%rs4, [%rd52];
	setp.geu.f32 	%p51, %f113, %f6;
	@%p51 bra 	$L__BB1_28;
	sqrt.rn.f32 	%f226, %f113;
	add.f32 	%f227, %f226, 0f358637BD;
	div.rn.f32 	%f228, %f110, %f227;
	sub.f32 	%f361, %f361, %f228;
	div.rn.f32 	%f229, %f112, %f227;
	sub.f32 	%f362, %f362, %f229;
	add.s32 	%r152, %r152, 1;
$L__BB1_28:
	setp.geu.f32 	%p52, %f113, %f7;
	@%p52 bra 	$L__BB1_30;
	mul.wide.s32 	%rd53, %r64, 4;
	add.s64 	%rd54, %rd4, %rd53;
	ld.global.f32 	%f230, [%rd54];
	add.f32 	%f363, %f363, %f230;
	add.s64 	%rd55, %rd3, %rd53;
	ld.global.f32 	%f231, [%rd55];
	add.f32 	%f364, %f364, %f231;
	add.s32 	%r153, %r153, 1;
$L__BB1_30:
	setp.ne.s16 	%p53, %rs1, 1;
	setp.eq.s16 	%p54, %rs1, 2;
	setp.lt.f32 	%p55, %f113, %f8;
	add.f32 	%f232, %f365, %f109;
	add.f32 	%f233, %f366, %f111;
	selp.f32 	%f365, %f232, %f365, %p55;
	selp.f32 	%f366, %f233, %f366, %p55;
	selp.u32 	%r106, 1, 0, %p55;
	add.s32 	%r154, %r154, %r106;
	setp.eq.s16 	%p56, %rs4, 1;
	and.pred  	%p57, %p54, %p56;
	setp.lt.f32 	%p58, %f113, %f9;
	and.pred  	%p59, %p58, %p57;
	sub.f32 	%f234, %f367, %f110;
	sub.f32 	%f235, %f368, %f112;
	selp.f32 	%f367, %f234, %f367, %p59;
	selp.f32 	%f368, %f235, %f368, %p59;
	selp.u32 	%r107, 1, 0, %p59;
	add.s32 	%r155, %r155, %r107;
	setp.ne.s16 	%p60, %rs4, 2;
	or.pred  	%p61, %p53, %p60;
	setp.geu.f32 	%p62, %f113, %f10;
	or.pred  	%p63, %p62, %p61;
	@%p63 bra 	$L__BB1_32;
	sqrt.rn.f32 	%f236, %f113;
	add.f32 	%f237, %f236, 0f358637BD;
	div.rn.f32 	%f238, %f110, %f237;
	sub.f32 	%f369, %f369, %f238;
	div.rn.f32 	%f239, %f112, %f237;
	sub.f32 	%f370, %f370, %f239;
	add.s32 	%r156, %r156, 1;
$L__BB1_32:
	add.s32 	%r137, %r137, 2;
	add.s32 	%r136, %r136, 2;
	setp.ne.s32 	%p64, %r137, 0;
	@%p64 bra 	$L__BB1_16;
$L__BB1_33:
	add.s32 	%r117, %r117, 1;
	setp.ne.s32 	%p65, %r117, 2;
	@%p65 bra 	$L__BB1_3;
	add.s32 	%r111, %r111, 1;
	setp.ne.s32 	%p66, %r111, 2;
	@%p66 bra 	$L__BB1_2;
	setp.lt.s32 	%p67, %r152, 1;
	mov.f32 	%f383, 0f00000000;
	mov.f32 	%f384, %f383;
	@%p67 bra 	$L__BB1_37;
	ld.param.f32 	%f284, [boids_step_spatial_param_5];
	cvt.rn.f32.u32 	%f241, %r152;
	div.rn.f32 	%f242, %f361, %f241;
	fma.rn.f32 	%f383, %f284, %f242, 0f00000000;
	div.rn.f32 	%f243, %f362, %f241;
	fma.rn.f32 	%f384, %f284, %f243, 0f00000000;
$L__BB1_37:
	setp.lt.s32 	%p68, %r153, 1;
	@%p68 bra 	$L__BB1_39;
	ld.param.f32 	%f285, [boids_step_spatial_param_6];
	cvt.rn.f32.u32 	%f244, %r153;
	div.rn.f32 	%f245, %f363, %f244;
	sub.f32 	%f246, %f245, %f3;
	div.rn.f32 	%f247, %f364, %f244;
	sub.f32 	%f248, %f247, %f4;
	fma.rn.f32 	%f383, %f285, %f246, %f383;
	fma.rn.f32 	%f384, %f285, %f248, %f384;
$L__BB1_39:
	setp.lt.s32 	%p69, %r154, 1;
	@%p69 bra 	$L__BB1_41;
	ld.param.f32 	%f286, [boids_step_spatial_param_7];
	cvt.rn.f32.u32 	%f249, %r154;
	div.rn.f32 	%f250, %f365, %f249;
	sub.f32 	%f251, %f250, %f1;
	div.rn.f32 	%f252, %f366, %f249;
	sub.f32 	%f253, %f252, %f2;
	fma.rn.f32 	%f383, %f286, %f251, %f383;
	fma.rn.f32 	%f384, %f286, %f253, %f384;
$L__BB1_41:
	setp.ne.s16 	%p70, %rs1, 2;
	setp.lt.s32 	%p71, %r155, 1;
	or.pred  	%p72, %p71, %p70;
	@%p72 bra 	$L__BB1_43;
	cvt.rn.f32.u32 	%f254, %r155;
	div.rn.f32 	%f255, %f367, %f254;
	div.rn.f32 	%f256, %f368, %f254;
	fma.rn.f32 	%f383, %f255, 0f3F4CCCCD, %f383;
	fma.rn.f32 	%f384, %f256, 0f3F4CCCCD, %f384;
$L__BB1_43:
	setp.ne.s16 	%p73, %rs1, 1;
	setp.lt.s32 	%p74, %r156, 1;
	or.pred  	%p75, %p74, %p73;
	@%p75 bra 	$L__BB1_45;
	cvt.rn.f32.u32 	%f263, %r156;
	div.rn.f32 	%f264, %f369, %f263;
	fma.rn.f32 	%f383, %f264, 0f40000000, %f383;
	div.rn.f32 	%f265, %f370, %f263;
	fma.rn.f32 	%f384, %f265, 0f40000000, %f384;
	bra.uni 	$L__BB1_47;
$L__BB1_45:
	setp.ne.s16 	%p76, %rs1, 0;
	@%p76 bra 	$L__BB1_47;
	ld.param.u32 	%r108, [boids_step_spatial_param_14];
	cvt.rn.f32.s32 	%f257, %r108;
	mul.f32 	%f258, %f257, 0f3F000000;
	cvt.rn.f32.s32 	%f259, %r88;
	mul.f32 	%f260, %f259, 0f3F000000;
	sub.f32 	%f261, %f258, %f1;
	fma.rn.f32 	%f383, %f261, 0f3CA3D70A, %f383;
	sub.f32 	%f262, %f260, %f2;
	fma.rn.f32 	%f384, %f262, 0f3CA3D70A, %f384;
$L__BB1_47:
	ld.param.f32 	%f287, [boids_step_spatial_param_8];
	ld.param.f32 	%f282, [boids_step_spatial_param_1];
	fma.rn.f32 	%f391, %f282, %f383, %f3;
	fma.rn.f32 	%f392, %f282, %f384, %f4;
	mul.f32 	%f266, %f392, %f392;
	fma.rn.f32 	%f267, %f391, %f391, %f266;
	sqrt.rn.f32 	%f172, %f267;
	setp.leu.f32 	%p77, %f172, %f287;
	@%p77 bra 	$L__BB1_49;
	ld.param.f32 	%f288, [boids_step_spatial_param_8];
	div.rn.f32 	%f268, %f391, %f172;
	mul.f32 	%f391, %f288, %f268;
	div.rn.f32 	%f269, %f392, %f172;
	mul.f32 	%f392, %f288, %f269;
$L__BB1_49:
	ld.param.u32 	%r109, [boids_step_spatial_param_14];
	ld.param.f32 	%f283, [boids_step_spatial_param_1];
	fma.rn.f32 	%f270, %f283, %f391, %f1;
	fma.rn.f32 	%f271, %f283, %f392, %f2;
	setp.lt.f32 	%p78, %f270, 0f00000000;
	cvt.rn.f32.s32 	%f272, %r109;
	add.f32 	%f273, %f270, %f272;
	selp.f32 	%f274, %f273, %f270, %p78;
	setp.ge.f32 	%p79, %f274, %f272;
	sub.f32 	%f275, %f274, %f272;
	selp.f32 	%f276, %f275, %f274, %p79;
	setp.lt.f32 	%p80, %f271, 0f00000000;
	cvt.rn.f32.s32 	%f277, %r88;
	add.f32 	%f278, %f271, %f277;
	selp.f32 	%f279, %f278, %f271, %p80;
	setp.ge.f32 	%p81, %f279, %f277;
	sub.f32 	%f280, %f279, %f277;
	selp.f32 	%f281, %f280, %f279, %p81;
	st.global.f32 	[%rd7], %f276;
	st.global.f32 	[%rd8], %f281;
	st.global.f32 	[%rd9], %f391;
	st.global.f32 	[%rd10], %f392;
$L__BB1_50:
	ret;

}


// ===== COMPILED SASS (sm_100) =====

	.target	sm_100

	.elftype	@"ET_EXEC"


//--------------------- .note.nv.tkinfo           --------------------------
	.section	.note.nv.tkinfo,"",@"SHT_NOTE"
	.sectionflags	@"SHF_NOTE_NV_TKINFO"
	.tkinfo
        /*0018*/ 	.word	0x00000002
        /*0030*/ 	.string	""
        /*0030*/ 	.string	"ptxas"
        /*0030*/ 	.string	"Cuda compilation tools, release 13.0, V13.0.88"
        /*0030*/ 	.string	"Build cuda_13.0.r13.0/compiler.36424714_0"
        /*0030*/ 	.string	"-arch sm_100 -m 64 "



//--------------------- .note.nv.cuinfo           --------------------------
	.section	.note.nv.cuinfo,"",@"SHT_NOTE"
	.sectionflags	@"SHF_NOTE_NV_CUINFO"
        /*0018*/ 	.short	0x0002
        /*001a*/ 	.short	0x0064
        /*001c*/ 	.short	0x0082
	.zero		2


//--------------------- .nv.info                  --------------------------
	.section	.nv.info,"",@"SHT_CUDA_INFO"
	.align	4


	//----- nvinfo : EIATTR_REGCOUNT
	.align		4
        /*0000*/ 	.byte	0x04, 0x2f
        /*0002*/ 	.short	(.L_1 - .L_0)
	.align		4
.L_0:
        /*0004*/ 	.word	index@(build_spatial_grid)
        /*0008*/ 	.word	0x00000012


	//----- nvinfo : EIATTR_FRAME_SIZE
	.align		4
.L_1:
        /*000c*/ 	.byte	0x04, 0x11
        /*000e*/ 	.short	(.L_3 - .L_2)
	.align		4
.L_2:
        /*0010*/ 	.word	index@($__internal_2_$__cuda_sm3x_div_rn_noftz_f32_slowpath)
        /*0014*/ 	.word	0x00000000


	//----- nvinfo : EIATTR_FRAME_SIZE
	.align		4
.L_3:
        /*0018*/ 	.byte	0x04, 0x11
        /*001a*/ 	.short	(.L_5 - .L_4)
	.align		4
.L_4:
        /*001c*/ 	.word	index@(build_spatial_grid)
        /*0020*/ 	.word	0x00000000


	//----- nvinfo : EIATTR_REGCOUNT
	.align		4
.L_5:
        /*0024*/ 	.byte	0x04, 0x2f
        /*0026*/ 	.short	(.L_7 - .L_6)
	.align		4
.L_6:
        /*0028*/ 	.word	index@(boids_step_spatial)
        /*002c*/ 	.word	0x00000040


	//----- nvinfo : EIATTR_FRAME_SIZE
	.align		4
.L_7:
        /*0030*/ 	.byte	0x04, 0x11
        /*0032*/ 	.short	(.L_9 - .L_8)
	.align		4
.L_8:
        /*0034*/ 	.word	index@($__internal_1_$__cuda_sm3x_div_rn_noftz_f32_slowpath)
        /*0038*/ 	.word	0x00000000


	//----- nvinfo : EIATTR_FRAME_SIZE
	.align		4
.L_9:
        /*003c*/ 	.byte	0x04, 0x11
        /*003e*/ 	.short	(.L_11 - .L_10)
	.align		4
.L_10:
        /*0040*/ 	.word	index@($__internal_0_$__cuda_sm20_sqrt_rn_f32_slowpath)
        /*0044*/ 	.word	0x00000000


	//----- nvinfo : EIATTR_FRAME_SIZE
	.align		4
.L_11:
        /*0048*/ 	.byte	0x04, 0x11
        /*004a*/ 	.short	(.L_13 - .L_12)
	.align		4
.L_12:
        /*004c*/ 	.word	index@(boids_step_spatial)
        /*0050*/ 	.word	0x00000000


	//----- nvinfo : EIATTR_MIN_STACK_SIZE
	.align		4
.L_13:
        /*0054*/ 	.byte	0x04, 0x12
        /*0056*/ 	.short	(.L_15 - .L_14)
	.align		4
.L_14:
        /*0058*/ 	.word	index@(boids_step_spatial)
        /*005c*/ 	.word	0x00000000


	//----- nvinfo : EIATTR_MIN_STACK_SIZE
	.align		4
.L_15:
        /*0060*/ 	.byte	0x04, 0x12
        /*0062*/ 	.short	(.L_17 - .L_16)
	.align		4
.L_16:
        /*0064*/ 	.word	index@(build_spatial_grid)
        /*0068*/ 	.word	0x00000000
.L_17:


//--------------------- .nv.compat                --------------------------
	.section	.nv.compat,"",@"SHT_CUDA_COMPAT_INFO"
	.align	4
        /*0000*/ 	.byte	0x02, 0x09, 0x00, 0x00, 0x02, 0x02, 0x01, 0x00, 0x02, 0x05, 0x05, 0x00, 0x03, 0x07, 0x01, 0x01
        /*0010*/ 	.byte	0x02, 0x03, 0x00, 0x00, 0x02, 0x06, 0x01, 0x00, 0x04, 0x0b, 0x08, 0x00, 0x01, 0x00, 0x00, 0x00
        /*0020*/ 	.byte	0x00, 0x00, 0x00, 0x00


//--------------------- .nv.info.boids_step_spatial --------------------------
	.section	.nv.info.boids_step_spatial,"",@"SHT_CUDA_INFO"
	.sectionflags	@""
	.align	4


	//----- nvinfo : EIATTR_CUDA_API_VERSION
	.align		4
        /*0000*/ 	.byte	0x04, 0x37
        /*0002*/ 	.short	(.L_19 - .L_18)
.L_18:
        /*0004*/ 	.word	0x00000082


	//----- nvinfo : EIATTR_KPARAM_INFO
	.align		4
.L_19:
        /*0008*/ 	.byte	0x04, 0x17
        /*000a*/ 	.short	(.L_21 - .L_20)
.L_20:
        /*000c*/ 	.word	0x00000000
        /*0010*/ 	.short	0x0015
        /*0012*/ 	.short	0x0078
        /*0014*/ 	.byte	0x00, 0xf5, 0x21, 0x00


	//----- nvinfo : EIATTR_KPARAM_INFO
	.align		4
.L_21:
        /*0018*/ 	.byte	0x04, 0x17
        /*001a*/ 	.short	(.L_23 - .L_22)
.L_22:
        /*001c*/ 	.word	0x00000000
        /*0020*/ 	.short	0x0014
        /*0022*/ 	.short	0x0070
        /*0024*/ 	.byte	0x00, 0xf5, 0x21, 0x00


	//----- nvinfo : EIATTR_KPARAM_INFO
	.align		4
.L_23:
        /*0028*/ 	.byte	0x04, 0x17
        /*002a*/ 	.short	(.L_25 - .L_24)
.L_24:
        /*002c*/ 	.word	0x00000000
        /*0030*/ 	.short	0x0013
        /*0032*/ 	.short	0x0068
        /*0034*/ 	.byte	0x00, 0xf5, 0x21, 0x00


	//----- nvinfo : EIATTR_KPARAM_INFO
	.align		4
.L_25:
        /*0038*/ 	.byte	0x04, 0x17
        /*003a*/ 	.short	(.L_27 - .L_26)
.L_26:
        /*003c*/ 	.word	0x00000000
        /*0040*/ 	.short	0x0012
        /*0042*/ 	.short	0x0060
        /*0044*/ 	.byte	0x00, 0xf0, 0x11, 0x00


	//----- nvinfo : EIATTR_KPARAM_INFO
	.align		4
.L_27:
        /*0048*/ 	.byte	0x04, 0x17
        /*004a*/ 	.short	(.L_29 - .L_28)
.L_28:
        /*004c*/ 	.word	0x00000000
        /*0050*/ 	.short	0x0011
        /*0052*/ 	.short	0x005c
        /*0054*/ 	.byte	0x00, 0xf0, 0x11, 0x00


	//----- nvinfo : EIATTR_KPARAM_INFO
	.align		4
.L_29:
        /*0058*/ 	.byte	0x04, 0x17
        /*005a*/ 	.short	(.L_31 - .L_30)
.L_30:
        /*005c*/ 	.word	0x00000000
        /*0060*/ 	.short	0x0010
        /*0062*/ 	.short	0x0058
        /*0064*/ 	.byte	0x00, 0xf0, 0x11, 0x00


	//----- nvinfo : EIATTR_KPARAM_INFO
	.align		4
.L_31:
        /*0068*/ 	.byte	0x04, 0x17
        /*006a*/ 	.short	(.L_33 - .L_32)
.L_32:
        /*006c*/ 	.word	0x00000000
        /*0070*/ 	.short	0x000f
        /*0072*/ 	.short	0x0054
        /*0074*/ 	.byte	0x00, 0xf0, 0x11, 0x00


	//----- nvinfo : EIATTR_KPARAM_INFO
	.align		4
.L_33:
        /*0078*/ 	.byte	0x04, 0x17
        /*007a*/ 	.short	(.L_35 - .L_34)
.L_34:
        /*007c*/ 	.word	0x00000000
        /*0080*/ 	.short	0x000e
        /*0082*/ 	.short	0x0050
        /*0084*/ 	.byte	0x00, 0xf0, 0x11, 0x00


	//----- nvinfo : EIATTR_KPARAM_INFO
	.align		4
.L_35:
        /*0088*/ 	.byte	0x04, 0x17
        /*008a*/ 	.short	(.L_37 - .L_36)
.L_36:
        /*008c*/ 	.word	0x00000000
        /*0090*/ 	.short	0x000d
        /*0092*/ 	.short	0x0048
        /*0094*/ 	.byte	0x00, 0xf5, 0x21, 0x00


	//----- nvinfo : EIATTR_KPARAM_INFO
	.align		4
.L_37:
        /*0098*/ 	.byte	0x04, 0x17
        /*009a*/ 	.short	(.L_39 - .L_38)
.L_38:
        /*009c*/ 	.word	0x00000000
        /*00a0*/ 	.short	0x000c
        /*00a2*/ 	.short	0x0040
        /*00a4*/ 	.byte	0x00, 0xf5, 0x21, 0x00


	//----- nvinfo : EIATTR_KPARAM_INFO
	.align		4
.L_39:
        /*00a8*/ 	.byte	0x04, 0x17
        /*00aa*/ 	.short	(.L_41 - .L_40)
.L_40:
        /*00ac*/ 	.word	0x00000000
        /*00b0*/ 	.short	0x000b
        /*00b2*/ 	.short	0x0038
        /*00b4*/ 	.byte	0x00, 0xf5, 0x21, 0x00


	//----- nvinfo : EIATTR_KPARAM_INFO
	.align		4
.L_41:
        /*00b8*/ 	.byte	0x04, 0x17
        /*00ba*/ 	.short	(.L_43 - .L_42)
.L_42:
        /*00bc*/ 	.word	0x00000000
        /*00c0*/ 	.short	0x000a
        /*00c2*/ 	.short	0x0030
        /*00c4*/ 	.byte	0x00, 0xf5, 0x21, 0x00


	//----- nvinfo : EIATTR_KPARAM_INFO
	.align		4
.L_43:
        /*00c8*/ 	.byte	0x04, 0x17
        /*00ca*/ 	.short	(.L_45 - .L_44)
.L_44:
        /*00cc*/ 	.word	0x00000000
        /*00d0*/ 	.short	0x0009
        /*00d2*/ 	.short	0x0028
        /*00d4*/ 	.byte	0x00, 0xf5, 0x21, 0x00


	//----- nvinfo : EIATTR_KPARAM_INFO
	.align		4
.L_45:
        /*00d8*/ 	.byte	0x04, 0x17
        /*00da*/ 	.short	(.L_47 - .L_46)
.L_46:
        /*00dc*/ 	.word	0x00000000
        /*00e0*/ 	.short	0x0008
        /*00e2*/ 	.short	0x0020
        /*00e4*/ 	.byte	0x00, 0xf0, 0x11, 0x00


	//----- nvinfo : EIATTR_KPARAM_INFO
	.align		4
.L_47:
        /*00e8*/ 	.byte	0x04, 0x17
        /*00ea*/ 	.short	(.L_49 - .L_48)
.L_48:
        /*00ec*/ 	.word	0x00000000
        /*00f0*/ 	.short	0x0007
        /*00f2*/ 	.short	0x001c
        /*00f4*/ 	.byte	0x00, 0xf0, 0x11, 0x00


	//----- nvinfo : EIATTR_KPARAM_INFO
	.align		4
.L_49:
        /*00f8*/ 	.byte	0x04, 0x17
        /*00fa*/ 	.short	(.L_51 - .L_50)
.L_50:
        /*00fc*/ 	.word	0x00000000
        /*0100*/ 	.short	0x0006
        /*0102*/ 	.short	0x0018
        /*0104*/ 	.byte	0x00, 0xf0, 0x11, 0x00


	//----- nvinfo : EIATTR_KPARAM_INFO
	.align		4
.L_51:
        /*0108*/ 	.byte	0x04, 0x17
        /*010a*/ 	.short	(.L_53 - .L_52)
.L_52:
        /*010c*/ 	.word	0x00000000
        /*0110*/ 	.short	0x0005
        /*0112*/ 	.short	0x0014
        /*0114*/ 	.byte	0x00, 0xf0, 0x11, 0x00


	//----- nvinfo : EIATTR_KPARAM_INFO
	.align		4
.L_53:
        /*0118*/ 	.byte	0x04, 0x17
        /*011a*/ 	.short	(.L_55 - .L_54)
.L_54:
        /*011c*/ 	.word	0x00000000
        /*0120*/ 	.short	0x0004
        /*0122*/ 	.short	0x0010
        /*0124*/ 	.byte	0x00, 0xf0, 0x11, 0x00


	//----- nvinfo : EIATTR_KPARAM_INFO
	.align		4
.L_55:
        /*0128*/ 	.byte	0x04, 0x17
        /*012a*/ 	.short	(.L_57 - .L_56)
.L_56:
        /*012c*/ 	.word	0x00000000
        /*0130*/ 	.short	0x0003
        /*0132*/ 	.short	0x000c
        /*0134*/ 	.byte	0x00, 0xf0, 0x11, 0x00


	//----- nvinfo : EIATTR_KPARAM_INFO
	.align		4
.L_57:
        /*0138*/ 	.byte	0x04, 0x17
        /*013a*/ 	.short	(.L_59 - .L_58)
.L_58:
        /*013c*/ 	.word	0x00000000
        /*0140*/ 	.short	0x0002
        /*0142*/ 	.short	0x0008
        /*0144*/ 	.byte	0x00, 0xf0, 0x11, 0x00


	//----- nvinfo : EIATTR_KPARAM_INFO
	.align		4
.L_59:
        /*0148*/ 	.byte	0x04, 0x17
        /*014a*/ 	.short	(.L_61 - .L_60)
.L_60:
        /*014c*/ 	.word	0x00000000
        /*0150*/ 	.short	0x0001
        /*0152*/ 	.short	0x0004
        /*0154*/ 	.byte	0x00, 0xf0, 0x11, 0x00


	//----- nvinfo : EIATTR_KPARAM_INFO
	.align		4
.L_61:
        /*0158*/ 	.byte	0x04, 0x17
        /*015a*/ 	.short	(.L_63 - .L_62)
.L_62:
        /*015c*/ 	.word	0x00000000
        /*0160*/ 	.short	0x0000
        /*0162*/ 	.short	0x0000
        /*0164*/ 	.byte	0x00, 0xf0, 0x11, 0x00


	//----- nvinfo : EIATTR_SPARSE_MMA_MASK
	.align		4
.L_63:
        /*0168*/ 	.byte	0x03, 0x50
        /*016a*/ 	.short	0x0000


	//----- nvinfo : EIATTR_MAXREG_COUNT
	.align		4
        /*016c*/ 	.byte	0x03, 0x1b
        /*016e*/ 	.short	0x00ff


	//----- nvinfo : EIATTR_MERCURY_ISA_VERSION
	.align		4
        /*0170*/ 	.byte	0x03, 0x5f
        /*0172*/ 	.short	0x0101


	//----- nvinfo : EIATTR_VRC_CTA_INIT_COUNT
	.align		4
        /*0174*/ 	.byte	0x02, 0x4a
	.zero		1
	.zero		1


	//----- nvinfo : EIATTR_EXIT_INSTR_OFFSETS
	.align		4
        /*0178*/ 	.byte	0x04, 0x1c
        /*017a*/ 	.short	(.L_65 - .L_64)


	//   ....[0]....
.L_64:
        /*017c*/ 	.word	0x00000070


	//   ....[1]....
        /*0180*/ 	.word	0x000034c0


	//----- nvinfo : EIATTR_CRS_STACK_SIZE
	.align		4
.L_65:
        /*0184*/ 	.byte	0x04, 0x1e
        /*0186*/ 	.short	(.L_67 - .L_66)
.L_66:
        /*0188*/ 	.word	0x00000000


	//----- nvinfo : EIATTR_CBANK_PARAM_SIZE
	.align		4
.L_67:
        /*018c*/ 	.byte	0x03, 0x19
        /*018e*/ 	.short	0x0080


	//----- nvinfo : EIATTR_PARAM_CBANK
	.align		4
        /*0190*/ 	.byte	0x04, 0x0a
        /*0192*/ 	.short	(.L_69 - .L_68)
	.align		4
.L_68:
        /*0194*/ 	.word	index@(.nv.constant0.boids_step_spatial)
        /*0198*/ 	.short	0x0380
        /*019a*/ 	.short	0x0080


	//----- nvinfo : EIATTR_SW_WAR
	.align		4
.L_69:
        /*019c*/ 	.byte	0x04, 0x36
        /*019e*/ 	.short	(.L_71 - .L_70)
.L_70:
        /*01a0*/ 	.word	0x00000008
.L_71:


//--------------------- .nv.info.build_spatial_grid --------------------------
	.section	.nv.info.build_spatial_grid,"",@"SHT_CUDA_INFO"
	.sectionflags	@""
	.align	4


	//----- nvinfo : EIATTR_CUDA_API_VERSION
	.align		4
        /*0000*/ 	.byte	0x04, 0x37
        /*0002*/ 	.short	(.L_73 - .L_72)
.L_72:
        /*0004*/ 	.word	0x00000082


	//----- nvinfo : EIATTR_KPARAM_INFO
	.align		4
.L_73:
        /*0008*/ 	.byte	0x04, 0x17
        /*000a*/ 	.short	(.L_75 - .L_74)
.L_74:
        /*000c*/ 	.word	0x00000000
        /*0010*/ 	.short	0x0008
        /*0012*/ 	.short	0x0038
        /*0014*/ 	.byte	0x00, 0xf5, 0x21, 0x00


	//----- nvinfo : EIATTR_KPARAM_INFO
	.align		4
.L_75:
        /*0018*/ 	.byte	0x04, 0x17
        /*001a*/ 	.short	(.L_77 - .L_76)
.L_76:
        /*001c*/ 	.word	0x00000000
        /*0020*/ 	.short	0x0007
        /*0022*/ 	.short	0x0030
        /*0024*/ 	.byte	0x00, 0xf5, 0x21, 0x00


	//----- nvinfo : EIATTR_KPARAM_INFO
	.align		4
.L_77:
        /*0028*/ 	.byte	0x04, 0x17
        /*002a*/ 	.short	(.L_79 - .L_78)
.L_78:
        /*002c*/ 	.word	0x00000000
        /*0030*/ 	.short	0x0006
        /*0032*/ 	.short	0x0028
        /*0034*/ 	.byte	0x00, 0xf5, 0x21, 0x00


	//----- nvinfo : EIATTR_KPARAM_INFO
	.align		4
.L_79:
        /*0038*/ 	.byte	0x04, 0x17
        /*003a*/ 	.short	(.L_81 - .L_80)
.L_80:
        /*003c*/ 	.word	0x00000000
        /*0040*/ 	.short	0x0005
        /*0042*/ 	.short	0x0020
        /*0044*/ 	.byte	0x00, 0xf0, 0x11, 0x00


	//----- nvinfo : EIATTR_KPARAM_INFO
	.align		4
.L_81:
        /*0048*/ 	.byte	0x04, 0x17
        /*004a*/ 	.short	(.L_83 - .L_82)
.L_82:
        /*004c*/ 	.word	0x00000000
        /*0050*/ 	.short	0x0004
        /*0052*/ 	.short	0x001c
        /*0054*/ 	.byte	0x00, 0xf0, 0x11, 0x00


	//----- nvinfo : EIATTR_KPARAM_INFO
	.align		4
.L_83:
        /*0058*/ 	.byte	0x04, 0x17
        /*005a*/ 	.short	(.L_85 - .L_84)
.L_84:
        /*005c*/ 	.word	0x00000000
        /*0060*/ 	.short	0x0003
        /*0062*/ 	.short	0x0018
        /*0064*/ 	.byte	0x00, 0xf0, 0x11, 0x00


	//----- nvinfo : EIATTR_KPARAM_INFO
	.align		4
.L_85:
        /*0068*/ 	.byte	0x04, 0x17
        /*006a*/ 	.short	(.L_87 - .L_86)
.L_86:
        /*006c*/ 	.word	0x00000000
        /*0070*/ 	.short	0x0002
        /*0072*/ 	.short	0x0010
        /*0074*/ 	.byte	0x00, 0xf5, 0x21, 0x00


	//----- nvinfo : EIATTR_KPARAM_INFO
	.align		4
.L_87:
        /*0078*/ 	.byte	0x04, 0x17
        /*007a*/ 	.short	(.L_89 - .L_88)
.L_88:
        /*007c*/ 	.word	0x00000000
        /*0080*/ 	.short	0x0001
        /*0082*/ 	.short	0x0008
        /*0084*/ 	.byte	0x00, 0xf5, 0x21, 0x00


	//----- nvinfo : EIATTR_KPARAM_INFO
	.align		4
.L_89:
        /*0088*/ 	.byte	0x04, 0x17
        /*008a*/ 	.short	(.L_91 - .L_90)
.L_90:
        /*008c*/ 	.word	0x00000000
        /*0090*/ 	.short	0x0000
        /*0092*/ 	.short	0x0000
        /*0094*/ 	.byte	0x00, 0xf0, 0x11, 0x00


	//----- nvinfo : EIATTR_SPARSE_MMA_MASK
	.align		4
.L_91:
        /*0098*/ 	.byte	0x03, 0x50
        /*009a*/ 	.short	0x0000


	//----- nvinfo : EIATTR_MAXREG_COUNT
	.align		4
        /*009c*/ 	.byte	0x03, 0x1b
        /*009e*/ 	.short	0x00ff


	//----- nvinfo : EIATTR_MERCURY_ISA_VERSION
	.align		4
        /*00a0*/ 	.byte	0x03, 0x5f
        /*00a2*/ 	.short	0x0101


	//----- nvinfo : EIATTR_VRC_CTA_INIT_COUNT
	.align		4
        /*00a4*/ 	.byte	0x02, 0x4a
	.zero		1
	.zero		1


	//----- nvinfo : EIATTR_EXIT_INSTR_OFFSETS
	.align		4
        /*00a8*/ 	.byte	0x04, 0x1c
        /*00aa*/ 	.short	(.L_93 - .L_92)


	//   ....[0]....
.L_92:
        /*00ac*/ 	.word	0x00000070


	//   ....[1]....
        /*00b0*/ 	.word	0x00000380


	//   ....[2]....
        /*00b4*/ 	.word	0x000003d0


	//----- nvinfo : EIATTR_CRS_STACK_SIZE
	.align		4
.L_93:
        /*00b8*/ 	.byte	0x04, 0x1e
        /*00ba*/ 	.short	(.L_95 - .L_94)
.L_94:
        /*00bc*/ 	.word	0x00000000


	//----- nvinfo : EIATTR_CBANK_PARAM_SIZE
	.align		4
.L_95:
        /*00c0*/ 	.byte	0x03, 0x19
        /*00c2*/ 	.short	0x0040


	//----- nvinfo : EIATTR_PARAM_CBANK
	.align		4
        /*00c4*/ 	.byte	0x04, 0x0a
        /*00c6*/ 	.short	(.L_97 - .L_96)
	.align		4
.L_96:
        /*00c8*/ 	.word	index@(.nv.constant0.build_spatial_grid)
        /*00cc*/ 	.short	0x0380
        /*00ce*/ 	.short	0x0040


	//----- nvinfo : EIATTR_SW_WAR
	.align		4
.L_97:
        /*00d0*/ 	.byte	0x04, 0x36
        /*00d2*/ 	.short	(.L_99 - .L_98)
.L_98:
        /*00d4*/ 	.word	0x00000008
.L_99:


//--------------------- .nv.callgraph             --------------------------
	.section	.nv.callgraph,"",@"SHT_CUDA_CALLGRAPH"
	.align	4
	.sectionentsize	8
	.align		4
        /*0000*/ 	.word	0x00000000
	.align		4
        /*0004*/ 	.word	0xffffffff
	.align		4
        /*0008*/ 	.word	0x00000000
	.align		4
        /*000c*/ 	.word	0xfffffffe
	.align		4
        /*0010*/ 	.word	0x00000000
	.align		4
        /*0014*/ 	.word	0xfffffffd
	.align		4
        /*0018*/ 	.word	0x00000000
	.align		4
        /*001c*/ 	.word	0xfffffffc


//--------------------- .text.boids_step_spatial  --------------------------
	.section	.text.boids_step_spatial,"ax",@progbits
	.align	128
        .global         boids_step_spatial
        .type           boids_step_spatial,@function
        .size           boids_step_spatial,(.L_x_133 - boids_step_spatial)
        .other          boids_step_spatial,@"STO_CUDA_ENTRY STV_DEFAULT"
boids_step_spatial:
.text.boids_step_spatial:
[----:B------:R-:W-:Y:S01]  /*0000*/  LDC R1, c[0x0][0x37c] ;  /* 0x0000df00ff017b82 */ /* 0x000fe20000000800 */
[----:B------:R-:W0:Y:S07]  /*0010*/  S2R R0, SR_TID.X ;  /* 0x0000000000007919 */ /* 0x000e2e0000002100 */
[----:B------:R-:W0:Y:S01]  /*0020*/  S2UR UR4, SR_CTAID.X ;  /* 0x00000000000479c3 */ /* 0x000e220000002500 */
[----:B------:R-:W1:Y:S07]  /*0030*/  LDCU UR5, c[0x0][0x380] ;  /* 0x00007000ff0577ac */ /* 0x000e6e0008000800 */
[----:B------:R-:W0:Y:S02]  /*0040*/  LDC R43, c[0x0][0x360] ;  /* 0x0000d800ff2b7b82 */ /* 0x000e240000000800 */
[----:B0-----:R-:W-:-:S05]  /*0050*/  IMAD R43, R43, UR4, R0 ;  /* 0x000000042b2b7c24 */ /* 0x001fca000f8e0200 */
[----:B-1----:R-:W-:-:S13]  /*0060*/  ISETP.GE.AND P0, PT, R43, UR5, PT ;  /* 0x000000052b007c0c */ /* 0x002fda000bf06270 */
[----:B------:R-:W-:Y:S05]  /*0070*/  @P0 EXIT ;  /* 0x000000000000094d */ /* 0x000fea0003800000 */
[----:B------:R-:W0:Y:S01]  /*0080*/  LDC.64 R32, c[0x0][0x3b0] ;  /* 0x0000ec00ff207b82 */ /* 0x000e220000000a00 */
[----:B------:R-:W1:Y:S01]  /*0090*/  LDCU.64 UR8, c[0x0][0x358] ;  /* 0x00006b00ff0877ac */ /* 0x000e620008000a00 */
[----:B------:R-:W2:Y:S06]  /*00a0*/  LDCU.64 UR4, c[0x0][0x3a8] ;  /* 0x00007500ff0477ac */ /* 0x000eac0008000a00 */
[----:B------:R-:W3:Y:S08]  /*00b0*/  LDC.64 R30, c[0x0][0x3b8] ;  /* 0x0000ee00ff1e7b82 */ /* 0x000ef00000000a00 */
[----:B------:R-:W4:Y:S08]  /*00c0*/  LDC.64 R28, c[0x0][0x3c0] ;  /* 0x0000f000ff1c7b82 */ /* 0x000f300000000a00 */
[----:B------:R-:W4:Y:S01]  /*00d0*/  LDC.64 R26, c[0x0][0x3c8] ;  /* 0x0000f200ff1a7b82 */ /* 0x000f220000000a00 */
[----:B0-----:R-:W-:-:S05]  /*00e0*/  IMAD.WIDE R32, R43, 0x4, R32 ;  /* 0x000000042b207825 */ /* 0x001fca00078e0220 */
[----:B-1----:R-:W4:Y:S01]  /*00f0*/  LDG.E R12, desc[UR8][R32.64] ;  /* 0x00000008200c7981 */ /* 0x002f22000c1e1900 */
[C---:B--2---:R-:W-:Y:S01]  /*0100*/  IADD3 R2, P0, PT, R43.reuse, UR4, RZ ;  /* 0x000000042b027c10 */ /* 0x044fe2000ff1e0ff */
[C---:B---3--:R-:W-:Y:S01]  /*0110*/  IMAD.WIDE R30, R43.reuse, 0x4, R30 ;  /* 0x000000042b1e7825 */ /* 0x048fe200078e021e */
[----:B------:R-:W0:Y:S02]  /*0120*/  LDC R7, c[0x0][0x3e0] ;  /* 0x0000f800ff077b82 */ /* 0x000e240000000800 */
[C---:B------:R-:W-:Y:S02]  /*0130*/  LEA.HI.X.SX32 R3, R43.reuse, UR5, 0x1, P0 ;  /* 0x000000052b037c11 */ /* 0x040fe400080f0eff */
[----:B------:R1:W5:Y:S01]  /*0140*/  LDG.E R11, desc[UR8][R30.64] ;  /* 0x000000081e0b7981 */ /* 0x000362000c1e1900 */
[----:B----4-:R-:W-:-:S03]  /*0150*/  IMAD.WIDE R28, R43, 0x4, R28 ;  /* 0x000000042b1c7825 */ /* 0x010fc600078e021c */
[----:B------:R1:W5:Y:S04]  /*0160*/  LDG.E.U8 R42, desc[UR8][R2.64] ;  /* 0x00000008022a7981 */ /* 0x000368000c1e1100 */
[----:B------:R1:W5:Y:S01]  /*0170*/  LDG.E R41, desc[UR8][R28.64] ;  /* 0x000000081c297981 */ /* 0x000362000c1e1900 */
[----:B------:R-:W-:-:S05]  /*0180*/  IMAD.WIDE R26, R43, 0x4, R26 ;  /* 0x000000042b1a7825 */ /* 0x000fca00078e021a */
[----:B------:R1:W5:Y:S01]  /*0190*/  LDG.E R40, desc[UR8][R26.64] ;  /* 0x000000081a287981 */ /* 0x000362000c1e1900 */
[----:B0-----:R-:W0:Y:S01]  /*01a0*/  MUFU.RCP R0, R7 ;  /* 0x0000000700007308 */ /* 0x001e220000001000 */
[----:B------:R-:W-:Y:S01]  /*01b0*/  BSSY.RECONVERGENT B0, `(.L_x_0) ;  /* 0x000000d000007945 */ /* 0x000fe20003800200 */
[----:B0-----:R-:W-:-:S04]  /*01c0*/  FFMA R5, R0, -R7, 1 ;  /* 0x3f80000000057423 */ /* 0x001fc80000000807 */
[----:B------:R-:W-:Y:S02]  /*01d0*/  FFMA R5, R0, R5, R0 ;  /* 0x0000000500057223 */ /* 0x000fe40000000000 */
[----:B------:R-:W0:Y:S02]  /*01e0*/  FCHK P0, R12, R7 ;  /* 0x000000070c007302 */ /* 0x000e240000000000 */
[----:B------:R-:W-:-:S04]  /*01f0*/  FFMA R0, R12, R5, RZ ;  /* 0x000000050c007223 */ /* 0x000fc800000000ff */
[----:B------:R-:W-:-:S04]  /*0200*/  FFMA R4, R0, -R7, R12 ;  /* 0x8000000700047223 */ /* 0x000fc8000000000c */
[----:B------:R-:W-:Y:S01]  /*0210*/  FFMA R15, R5, R4, R0 ;  /* 0x00000004050f7223 */ /* 0x000fe20000000000 */
[----:B01----:R-:W-:Y:S06]  /*0220*/  @!P0 BRA `(.L_x_1) ;  /* 0x0000000000148947 */ /* 0x003fec0003800000 */
[----:B------:R-:W0:Y:S01]  /*0230*/  LDCU UR4, c[0x0][0x3e0] ;  /* 0x00007c00ff0477ac */ /* 0x000e220008000800 */
[----:B------:R-:W-:Y:S02]  /*0240*/  MOV R15, R12 ;  /* 0x0000000c000f7202 */ /* 0x000fe40000000f00 */
[----:B------:R-:W-:Y:S02]  /*0250*/  MOV R44, 0x280 ;  /* 0x00000280002c7802 */ /* 0x000fe40000000f00 */
[----:B0-----:R-:W-:-:S07]  /*0260*/  MOV R53, UR4 ;  /* 0x0000000400357c02 */ /* 0x001fce0008000f00 */
[----:B-----5:R-:W-:Y:S05]  /*0270*/  CALL.REL.NOINC `($__internal_1_$__cuda_sm3x_div_rn_noftz_f32_slowpath) ;  /* 0x0000003000ec7944 */ /* 0x020fea0003c00000 */
.L_x_1:
[----:B------:R-:W-:Y:S05]  /*0280*/  BSYNC.RECONVERGENT B0 ;  /* 0x0000000000007941 */ /* 0x000fea0003800200 */
.L_x_0:
[----:B------:R-:W0:Y:S01]  /*0290*/  LDC R2, c[0x0][0x3e0] ;  /* 0x0000f800ff027b82 */ /* 0x000e220000000800 */
[----:B------:R-:W-:Y:S01]  /*02a0*/  F2I.TRUNC.NTZ R39, R15 ;  /* 0x0000000f00277305 */ /* 0x000fe2000020f100 */
[----:B------:R-:W-:Y:S06]  /*02b0*/  BSSY.RECONVERGENT B0, `(.L_x_2) ;  /* 0x0000015000007945 */ /* 0x000fec0003800200 */
[----:B------:R-:W1:Y:S08]  /*02c0*/  LDC R35, c[0x0][0x390] ;  /* 0x0000e400ff237b82 */ /* 0x000e700000000800 */
[----:B------:R-:W2:Y:S01]  /*02d0*/  LDC.64 R4, c[0x0][0x388] ;  /* 0x0000e200ff047b82 */ /* 0x000ea20000000a00 */
[----:B0-----:R-:W0:Y:S08]  /*02e0*/  MUFU.RCP R3, R2 ;  /* 0x0000000200037308 */ /* 0x001e300000001000 */
[----:B-----5:R-:W3:Y:S01]  /*02f0*/  FCHK P0, R11, R2 ;  /* 0x000000020b007302 */ /* 0x020ee20000000000 */
[----:B-1----:R-:W-:-:S05]  /*0300*/  FMUL R34, R35, 1.5 ;  /* 0x3fc0000023227820 */ /* 0x002fca0000400000 */
[----:B------:R-:W-:Y:S01]  /*0310*/  FMNMX R35, R34, R35, !PT ;  /* 0x0000002322237209 */ /* 0x000fe20007800000 */
[C---:B--2---:R-:W-:Y:S01]  /*0320*/  FADD R25, R4.reuse, R4 ;  /* 0x0000000404197221 */ /* 0x044fe20000000000 */
[C---:B0-----:R-:W-:Y:S02]  /*0330*/  FFMA R0, R3.reuse, -R2, 1 ;  /* 0x3f80000003007423 */ /* 0x041fe40000000802 */
[----:B------:R-:W-:Y:S02]  /*0340*/  FMNMX3 R35, R4, R5, R35, !PT ;  /* 0x0000000504237276 */ /* 0x000fe40007800023 */
[----:B------:R-:W-:-:S04]  /*0350*/  FFMA R7, R3, R0, R3 ;  /* 0x0000000003077223 */ /* 0x000fc80000000003 */
[----:B------:R-:W-:-:S04]  /*0360*/  FFMA R0, R11, R7, RZ ;  /* 0x000000070b007223 */ /* 0x000fc800000000ff */
[----:B------:R-:W-:-:S04]  /*0370*/  FFMA R3, R0, -R2, R11 ;  /* 0x8000000200037223 */ /* 0x000fc8000000000b */
[----:B------:R-:W-:Y:S01]  /*0380*/  FFMA R36, R7, R3, R0 ;  /* 0x0000000307247223 */ /* 0x000fe20000000000 */
[----:B---3--:R-:W-:Y:S06]  /*0390*/  @!P0 BRA `(.L_x_3) ;  /* 0x0000000000188947 */ /* 0x008fec0003800000 */
[----:B------:R-:W0:Y:S01]  /*03a0*/  LDCU UR4, c[0x0][0x3e0] ;  /* 0x00007c00ff0477ac */ /* 0x000e220008000800 */
[----:B------:R-:W-:Y:S02]  /*03b0*/  MOV R15, R11 ;  /* 0x0000000b000f7202 */ /* 0x000fe40000000f00 */
[----:B------:R-:W-:Y:S02]  /*03c0*/  MOV R44, 0x3f0 ;  /* 0x000003f0002c7802 */ /* 0x000fe40000000f00 */
[----:B0-----:R-:W-:-:S07]  /*03d0*/  MOV R53, UR4 ;  /* 0x0000000400357c02 */ /* 0x001fce0008000f00 */
[----:B------:R-:W-:Y:S05]  /*03e0*/  CALL.REL.NOINC `($__internal_1_$__cuda_sm3x_div_rn_noftz_f32_slowpath) ;  /* 0x0000003000907944 */ /* 0x000fea0003c00000 */
[----:B------:R-:W-:-:S07]  /*03f0*/  MOV R36, R15 ;  /* 0x0000000f00247202 */ /* 0x000fce0000000f00 */
.L_x_3:
[----:B------:R-:W-:Y:S05]  /*0400*/  BSYNC.RECONVERGENT B0 ;  /* 0x0000000000007941 */ /* 0x000fea0003800200 */
.L_x_2:
[----:B------:R-:W0:Y:S01]  /*0410*/  LDC.64 R2, c[0x0][0x388] ;  /* 0x0000e200ff027b82 */ /* 0x000e220000000a00 */
[----:B------:R-:W1:Y:S01]  /*0420*/  LDCU.64 UR4, c[0x0][0x3f8] ;  /* 0x00007f00ff0477ac */ /* 0x000e620008000a00 */
[----:B------:R-:W2:Y:S01]  /*0430*/  F2I.TRUNC.NTZ R36, R36 ;  /* 0x0000002400247305 */ /* 0x000ea2000020f100 */
[----:B------:R-:W-:Y:S02]  /*0440*/  HFMA2 R10, -RZ, RZ, 0, 0 ;  /* 0x00000000ff0a7431 */ /* 0x000fe400000001ff */
[----:B------:R-:W-:Y:S01]  /*0450*/  FMUL R35, R35, R35 ;  /* 0x0000002323237220 */ /* 0x000fe20000400000 */
[----:B------:R-:W-:Y:S02]  /*0460*/  HFMA2 R0, -RZ, RZ, 0, 0 ;  /* 0x00000000ff007431 */ /* 0x000fe400000001ff */
[----:B------:R-:W-:Y:S01]  /*0470*/  FMUL R34, R34, R34 ;  /* 0x0000002222227220 */ /* 0x000fe20000400000 */
[----:B------:R-:W-:Y:S01]  /*0480*/  FMUL R25, R25, R25 ;  /* 0x0000001919197220 */ /* 0x000fe20000400000 */
[----:B------:R-:W3:Y:S01]  /*0490*/  LDC R19, c[0x0][0x390] ;  /* 0x0000e400ff137b82 */ /* 0x000ee20000000800 */
[----:B------:R-:W-:-:S02]  /*04a0*/  MOV R24, RZ ;  /* 0x000000ff00187202 */ /* 0x000fc40000000f00 */
[----:B------:R-:W-:Y:S02]  /*04b0*/  CS2R R8, SRZ ;  /* 0x0000000000087805 */ /* 0x000fe4000001ff00 */
[----:B------:R-:W-:Y:S02]  /*04c0*/  CS2R R22, SRZ ;  /* 0x0000000000167805 */ /* 0x000fe4000001ff00 */
[----:B------:R-:W-:Y:S02]  /*04d0*/  CS2R R6, SRZ ;  /* 0x0000000000067805 */ /* 0x000fe4000001ff00 */
[----:B------:R-:W-:Y:S02]  /*04e0*/  CS2R R4, SRZ ;  /* 0x0000000000047805 */ /* 0x000fe4000001ff00 */
[----:B------:R-:W-:Y:S01]  /*04f0*/  CS2R R20, SRZ ;  /* 0x0000000000147805 */ /* 0x000fe2000001ff00 */
[----:B------:R-:W-:Y:S01]  /*0500*/  UMOV UR6, 0xffffffff ;  /* 0xffffffff00067882 */ /* 0x000fe20000000000 */
[----:B-1----:R-:W-:-:S04]  /*0510*/  UIADD3 UR4, UP0, UPT, UR4, 0x4, URZ ;  /* 0x0000000404047890 */ /* 0x002fc8000ff1e0ff */
[----:B------:R-:W-:Y:S01]  /*0520*/  UIADD3.X UR5, UPT, UPT, URZ, UR5, URZ, UP0, !UPT ;  /* 0x00000005ff057290 */ /* 0x000fe200087fe4ff */
[----:B0-----:R-:W-:Y:S01]  /*0530*/  FMUL R38, R2, R2 ;  /* 0x0000000202267220 */ /* 0x001fe20000400000 */
[----:B------:R-:W-:Y:S01]  /*0540*/  FMUL R37, R3, R3 ;  /* 0x0000000303257220 */ /* 0x000fe20000400000 */
[----:B------:R-:W-:Y:S01]  /*0550*/  CS2R R2, SRZ ;  /* 0x0000000000027805 */ /* 0x000fe2000001ff00 */
[----:B--23--:R-:W-:-:S08]  /*0560*/  FMUL R19, R19, R19 ;  /* 0x0000001313137220 */ /* 0x00cfd00000400000 */
.L_x_62:
[----:B------:R-:W0:Y:S01]  /*0570*/  LDCU UR7, c[0x0][0x3dc] ;  /* 0x00007b80ff0777ac */ /* 0x000e220008000800 */
[----:B------:R-:W-:Y:S01]  /*0580*/  IADD3 R18, PT, PT, R36, UR6, RZ ;  /* 0x0000000624127c10 */ /* 0x000fe2000fffe0ff */
[----:B------:R-:W-:-:S04]  /*0590*/  UIADD3 UR6, UPT, UPT, UR6, 0x1, URZ ;  /* 0x0000000106067890 */ /* 0x000fc8000fffe0ff */
[----:B------:R-:W-:Y:S01]  /*05a0*/  UISETP.NE.AND UP0, UPT, UR6, 0x2, UPT ;  /* 0x000000020600788c */ /* 0x000fe2000bf05270 */
[----:B0-----:R-:W-:Y:S01]  /*05b0*/  ISETP.GE.AND P0, PT, R18, UR7, PT ;  /* 0x0000000712007c0c */ /* 0x001fe2000bf06270 */
[----:B------:R-:W-:-:S03]  /*05c0*/  UMOV UR7, 0xffffffff ;  /* 0xffffffff00077882 */ /* 0x000fc60000000000 */
[----:B------:R-:W-:-:S13]  /*05d0*/  ISETP.LT.OR P0, PT, R18, RZ, P0 ;  /* 0x000000ff1200720c */ /* 0x000fda0000701670 */
.L_x_61:
[----:B------:R-:W0:Y:S01]  /*05e0*/  LDCU UR10, c[0x0][0x3d8] ;  /* 0x00007b00ff0a77ac */ /* 0x000e220008000800 */
[----:B------:R-:W-:Y:S01]  /*05f0*/  IADD3 R45, PT, PT, R39, UR7, RZ ;  /* 0x00000007272d7c10 */ /* 0x000fe2000fffe0ff */
[----:B------:R-:W-:Y:S01]  /*0600*/  BSSY.RECONVERGENT B0, `(.L_x_4) ;  /* 0x00001dd000007945 */ /* 0x000fe20003800200 */
[----:B------:R-:W-:Y:S01]  /*0610*/  UIADD3 UR7, UPT, UPT, UR7, 0x1, URZ ;  /* 0x0000000107077890 */ /* 0x000fe2000fffe0ff */
[----:B------:R-:W1:Y:S01]  /*0620*/  LDCU UR14, c[0x0][0x380] ;  /* 0x00007000ff0e77ac */ /* 0x000e620008000800 */
[----:B------:R-:W2:Y:S02]  /*0630*/  LDCU.64 UR16, c[0x0][0x3a8] ;  /* 0x00007500ff1077ac */ /* 0x000ea40008000a00 */
[----:B------:R-:W-:Y:S01]  /*0640*/  UISETP.NE.AND UP1, UPT, UR7, 0x2, UPT ;  /* 0x000000020700788c */ /* 0x000fe2000bf25270 */
[----:B0-----:R-:W-:-:S04]  /*0650*/  ISETP.GE.AND P1, PT, R45, UR10, PT ;  /* 0x0000000a2d007c0c */ /* 0x001fc8000bf26270 */
[----:B------:R-:W-:-:S04]  /*0660*/  ISETP.LT.OR P1, PT, R45, RZ, P1 ;  /* 0x000000ff2d00720c */ /* 0x000fc80000f21670 */
[----:B------:R-:W-:-:S13]  /*0670*/  PLOP3.LUT P1, PT, P1, P0, PT, 0xf8, 0x8f ;  /* 0x00000000008f781c */ /* 0x000fda0000f21f70 */
[----:B-12---:R-:W-:Y:S05]  /*0680*/  @P1 BRA `(.L_x_5) ;  /* 0x0000001c00501947 */ /* 0x006fea0003800000 */
[----:B------:R-:W0:Y:S01]  /*0690*/  LDC.64 R16, c[0x0][0x3e8] ;  /* 0x0000fa00ff107b82 */ /* 0x000e220000000a00 */
[----:B------:R-:W-:-:S07]  /*06a0*/  IMAD R45, R18, UR10, R45 ;  /* 0x0000000a122d7c24 */ /* 0x000fce000f8e022d */
[----:B------:R-:W1:Y:S01]  /*06b0*/  LDC.64 R14, c[0x0][0x3f0] ;  /* 0x0000fc00ff0e7b82 */ /* 0x000e620000000a00 */
[----:B0-----:R-:W-:-:S06]  /*06c0*/  IMAD.WIDE R16, R45, 0x4, R16 ;  /* 0x000000042d107825 */ /* 0x001fcc00078e0210 */
[----:B------:R-:W2:Y:S01]  /*06d0*/  LDG.E R17, desc[UR8][R16.64] ;  /* 0x0000000810117981 */ /* 0x000ea2000c1e1900 */
[----:B-1----:R-:W-:-:S05]  /*06e0*/  IMAD.WIDE R14, R45, 0x4, R14 ;  /* 0x000000042d0e7825 */ /* 0x002fca00078e020e */
[----:B------:R-:W2:Y:S02]  /*06f0*/  LDG.E R46, desc[UR8][R14.64] ;  /* 0x000000080e2e7981 */ /* 0x000ea4000c1e1900 */
[----:B--2---:R-:W-:-:S13]  /*0700*/  ISETP.GT.AND P1, PT, R46, R17, PT ;  /* 0x000000112e00720c */ /* 0x004fda0003f24270 */
[----:B------:R-:W-:Y:S05]  /*0710*/  @!P1 BRA `(.L_x_5) ;  /* 0x0000001c002c9947 */ /* 0x000fea0003800000 */
[----:B------:R-:W-:Y:S01]  /*0720*/  IADD3 R13, PT, PT, R46, -R17, RZ ;  /* 0x800000112e0d7210 */ /* 0x000fe20007ffe0ff */
[----:B------:R-:W-:Y:S01]  /*0730*/  BSSY.RECONVERGENT B3, `(.L_x_6) ;  /* 0x000009b000037945 */ /* 0x000fe20003800200 */
[----:B------:R-:W-:Y:S02]  /*0740*/  IADD3 R47, PT, PT, R17, 0x1, RZ ;  /* 0x00000001112f7810 */ /* 0x000fe40007ffe0ff */
[----:B------:R-:W-:-:S04]  /*0750*/  LOP3.LUT R13, R13, 0x1, RZ, 0xc0, !PT ;  /* 0x000000010d0d7812 */ /* 0x000fc800078ec0ff */
[----:B------:R-:W-:-:S13]  /*0760*/  ISETP.NE.U32.AND P1, PT, R13, 0x1, PT ;  /* 0x000000010d00780c */ /* 0x000fda0003f25070 */
[----:B------:R-:W-:Y:S05]  /*0770*/  @P1 BRA `(.L_x_7) ;  /* 0x0000000800581947 */ /* 0x000fea0003800000 */
[----:B------:R-:W0:Y:S01]  /*0780*/  LDC.64 R14, c[0x0][0x3f8] ;  /* 0x0000fe00ff0e7b82 */ /* 0x000e220000000a00 */
[----:B------:R-:W1:Y:S02]  /*0790*/  LDCU UR11, c[0x0][0x380] ;  /* 0x00007000ff0b77ac */ /* 0x000e640008000800 */
[----:B-1----:R-:W-:-:S04]  /*07a0*/  IMAD R13, R45, UR11, R17 ;  /* 0x0000000b2d0d7c24 */ /* 0x002fc8000f8e0211 */
[----:B0-----:R-:W-:-:S05]  /*07b0*/  IMAD.WIDE R14, R13, 0x4, R14 ;  /* 0x000000040d0e7825 */ /* 0x001fca00078e020e */
[----:B------:R-:W2:Y:S01]  /*07c0*/  LDG.E R48, desc[UR8][R14.64] ;  /* 0x000000080e307981 */ /* 0x000ea2000c1e1900 */
[----:B------:R-:W-:Y:S02]  /*07d0*/  MOV R17, R47 ;  /* 0x0000002f00117202 */ /* 0x000fe40000000f00 */
[----:B--2---:R-:W-:-:S04]  /*07e0*/  ISETP.GE.AND P1, PT, R48, UR11, PT ;  /* 0x0000000b30007c0c */ /* 0x004fc8000bf26270 */
[----:B------:R-:W-:-:S13]  /*07f0*/  ISETP.EQ.OR P1, PT, R48, R43, P1 ;  /* 0x0000002b3000720c */ /* 0x000fda0000f22670 */
[----:B------:R-:W-:Y:S05]  /*0800*/  @P1 BRA `(.L_x_7) ;  /* 0x0000000800341947 */ /* 0x000fea0003800000 */
[----:B------:R-:W0:Y:S08]  /*0810*/  LDC.64 R14, c[0x0][0x3b8] ;  /* 0x0000ee00ff0e7b82 */ /* 0x000e300000000a00 */
[----:B------:R-:W1:Y:S01]  /*0820*/  LDC.64 R50, c[0x0][0x3b0] ;  /* 0x0000ec00ff327b82 */ /* 0x000e620000000a00 */
[----:B0-----:R-:W-:-:S05]  /*0830*/  IMAD.WIDE R14, R48, 0x4, R14 ;  /* 0x00000004300e7825 */ /* 0x001fca00078e020e */
[----:B------:R-:W2:Y:S01]  /*0840*/  LDG.E R49, desc[UR8][R14.64] ;  /* 0x000000080e317981 */ /* 0x000ea2000c1e1900 */
[----:B-1----:R-:W-:-:S06]  /*0850*/  IMAD.WIDE R50, R48, 0x4, R50 ;  /* 0x0000000430327825 */ /* 0x002fcc00078e0232 */
[----:B------:R-:W3:Y:S01]  /*0860*/  LDG.E R50, desc[UR8][R50.64] ;  /* 0x0000000832327981 */ /* 0x000ee2000c1e1900 */
[----:B--2---:R-:W-:-:S04]  /*0870*/  FADD R13, -R11, R49 ;  /* 0x000000310b0d7221 */ /* 0x004fc80000000100 */
[----:B------:R-:W-:Y:S01]  /*0880*/  FMUL R17, R13, R13 ;  /* 0x0000000d0d117220 */ /* 0x000fe20000400000 */
[----:B---3--:R-:W-:-:S04]  /*0890*/  FADD R14, -R12, R50 ;  /* 0x000000320c0e7221 */ /* 0x008fc80000000100 */
[----:B------:R-:W-:-:S05]  /*08a0*/  FFMA R51, R14, R14, R17 ;  /* 0x0000000e0e337223 */ /* 0x000fca0000000011 */
[----:B------:R-:W-:Y:S01]  /*08b0*/  FSETP.GT.AND P1, PT, R51, R35, PT ;  /* 0x000000233300720b */ /* 0x000fe20003f24000 */
[----:B------:R-:W-:-:S12]  /*08c0*/  IMAD.MOV.U32 R17, RZ, RZ, R47 ;  /* 0x000000ffff117224 */ /* 0x000fd800078e002f */
[----:B------:R-:W-:Y:S05]  /*08d0*/  @P1 BRA `(.L_x_7) ;  /* 0x0000000800001947 */ /* 0x000fea0003800000 */
[----:B------:R-:W0:Y:S02]  /*08e0*/  LDCU.64 UR12, c[0x0][0x3a8] ;  /* 0x00007500ff0c77ac */ /* 0x000e240008000a00 */
[----:B0-----:R-:W-:-:S04]  /*08f0*/  IADD3 R52, P1, PT, R48, UR12, RZ ;  /* 0x0000000c30347c10 */ /* 0x001fc8000ff3e0ff */
[----:B------:R-:W-:-:S05]  /*0900*/  LEA.HI.X.SX32 R53, R48, UR13, 0x1, P1 ;  /* 0x0000000d30357c11 */ /* 0x000fca00088f0eff */
[----:B------:R0:W5:Y:S01]  /*0910*/  LDG.E.U8 R52, desc[UR8][R52.64] ;  /* 0x0000000834347981 */ /* 0x000162000c1e1100 */
[----:B------:R-:W-:Y:S01]  /*0920*/  FSETP.GEU.AND P1, PT, R51, R38, PT ;  /* 0x000000263300720b */ /* 0x000fe20003f2e000 */
[----:B------:R-:W-:-:S12]  /*0930*/  BSSY.RECONVERGENT B4, `(.L_x_8) ;  /* 0x000002e000047945 */ /* 0x000fd80003800200 */
[----:B0-----:R-:W-:Y:S05]  /*0940*/  @P1 BRA `(.L_x_9) ;  /* 0x0000000000b01947 */ /* 0x001fea0003800000 */
[----:B------:R-:W-:Y:S01]  /*0950*/  IADD3 R15, PT, PT, R51, -0xd000000, RZ ;  /* 0xf3000000330f7810 */ /* 0x000fe20007ffe0ff */
[----:B------:R0:W1:Y:S01]  /*0960*/  MUFU.RSQ R44, R51 ;  /* 0x00000033002c7308 */ /* 0x0000620000001400 */
[----:B------:R-:W-:Y:S02]  /*0970*/  BSSY.RECONVERGENT B1, `(.L_x_10) ;  /* 0x000000b000017945 */ /* 0x000fe40003800200 */
[----:B------:R-:W-:-:S13]  /*0980*/  ISETP.GT.U32.AND P1, PT, R15, 0x727fffff, PT ;  /* 0x727fffff0f00780c */ /* 0x000fda0003f24070 */
[----:B0-----:R-:W-:Y:S05]  /*0990*/  @!P1 BRA `(.L_x_11) ;  /* 0x0000000000109947 */ /* 0x001fea0003800000 */
[----:B------:R-:W-:Y:S02]  /*09a0*/  MOV R54, R51 ;  /* 0x0000003300367202 */ /* 0x000fe40000000f00 */
[----:B------:R-:W-:-:S07]  /*09b0*/  MOV R15, 0x9d0 ;  /* 0x000009d0000f7802 */ /* 0x000fce0000000f00 */
[----:B-1---5:R-:W-:Y:S05]  /*09c0*/  CALL.REL.NOINC `($__internal_0_$__cuda_sm20_sqrt_rn_f32_slowpath) ;  /* 0x0000002800c07944 */ /* 0x022fea0003c00000 */
[----:B------:R-:W-:Y:S05]  /*09d0*/  BRA `(.L_x_12) ;  /* 0x0000000000107947 */ /* 0x000fea0003800000 */
.L_x_11:
[----:B-1----:R-:W-:Y:S01]  /*09e0*/  FMUL.FTZ R16, R51, R44 ;  /* 0x0000002c33107220 */ /* 0x002fe20000410000 */
[----:B------:R-:W-:-:S03]  /*09f0*/  FMUL.FTZ R15, R44, 0.5 ;  /* 0x3f0000002c0f7820 */ /* 0x000fc60000410000 */
[----:B------:R-:W-:-:S04]  /*0a00*/  FFMA R53, -R16, R16, R51 ;  /* 0x0000001010357223 */ /* 0x000fc80000000133 */
[----:B------:R-:W-:-:S07]  /*0a10*/  FFMA R53, R53, R15, R16 ;  /* 0x0000000f35357223 */ /* 0x000fce0000000010 */
.L_x_12:
[----:B------:R-:W-:Y:S05]  /*0a20*/  BSYNC.RECONVERGENT B1 ;  /* 0x0000000000017941 */ /* 0x000fea0003800200 */
.L_x_10:
[----:B------:R-:W-:Y:S01]  /*0a30*/  FADD R53, R53, 9.9999999747524270788e-07 ;  /* 0x358637bd35357421 */ /* 0x000fe20000000000 */
[----:B------:R-:W-:Y:S03]  /*0a40*/  BSSY.RECONVERGENT B5, `(.L_x_13) ;  /* 0x000000c000057945 */ /* 0x000fe60003800200 */
[----:B------:R-:W0:Y:S08]  /*0a50*/  MUFU.RCP R16, R53 ;  /* 0x0000003500107308 */ /* 0x000e300000001000 */
[----:B------:R-:W1:Y:S01]  /*0a60*/  FCHK P1, R14, R53 ;  /* 0x000000350e007302 */ /* 0x000e620000020000 */
[----:B0-----:R-:W-:-:S04]  /*0a70*/  FFMA R15, -R53, R16, 1 ;  /* 0x3f800000350f7423 */ /* 0x001fc80000000110 */
[----:B------:R-:W-:-:S04]  /*0a80*/  FFMA R15, R16, R15, R16 ;  /* 0x0000000f100f7223 */ /* 0x000fc80000000010 */
[----:B------:R-:W-:-:S04]  /*0a90*/  FFMA R16, R14, R15, RZ ;  /* 0x0000000f0e107223 */ /* 0x000fc800000000ff */
[----:B------:R-:W-:-:S04]  /*0aa0*/  FFMA R17, -R53, R16, R14 ;  /* 0x0000001035117223 */ /* 0x000fc8000000010e */
[----:B------:R-:W-:Y:S01]  /*0ab0*/  FFMA R15, R15, R17, R16 ;  /* 0x000000110f0f7223 */ /* 0x000fe20000000010 */
[----:B-1----:R-:W-:Y:S06]  /*0ac0*/  @!P1 BRA `(.L_x_14) ;  /* 0x00000000000c9947 */ /* 0x002fec0003800000 */
[----:B------:R-:W-:Y:S02]  /*0ad0*/  MOV R15, R14 ;  /* 0x0000000e000f7202 */ /* 0x000fe40000000f00 */
[----:B------:R-:W-:-:S07]  /*0ae0*/  MOV R44, 0xb00 ;  /* 0x00000b00002c7802 */ /* 0x000fce0000000f00 */
[----:B-----5:R-:W-:Y:S05]  /*0af0*/  CALL.REL.NOINC `($__internal_1_$__cuda_sm3x_div_rn_noftz_f32_slowpath) ;  /* 0x0000002800cc7944 */ /* 0x020fea0003c00000 */
.L_x_14:
[----:B------:R-:W-:Y:S05]  /*0b00*/  BSYNC.RECONVERGENT B5 ;  /* 0x0000000000057941 */ /* 0x000fea0003800200 */
.L_x_13:
[----:B------:R-:W0:Y:S01]  /*0b10*/  MUFU.RCP R16, R53 ;  /* 0x0000003500107308 */ /* 0x000e220000001000 */
[----:B------:R-:W-:Y:S01]  /*0b20*/  BSSY.RECONVERGENT B5, `(.L_x_15) ;  /* 0x000000c000057945 */ /* 0x000fe20003800200 */
[----:B------:R-:W-:-:S06]  /*0b30*/  FADD R0, R0, -R15 ;  /* 0x8000000f00007221 */ /* 0x000fcc0000000000 */
        /* <DEDUP_REMOVED lines=10> */
.L_x_16:
[----:B------:R-:W-:Y:S05]  /*0be0*/  BSYNC.RECONVERGENT B5 ;  /* 0x0000000000057941 */ /* 0x000fea0003800200 */
.L_x_15:
[----:B------:R-:W-:Y:S01]  /*0bf0*/  FADD R2, R2, -R15 ;  /* 0x8000000f02027221 */ /* 0x000fe20000000000 */
[----:B------:R-:W-:-:S07]  /*0c00*/  IADD3 R20, PT, PT, R20, 0x1, RZ ;  /* 0x0000000114147810 */ /* 0x000fce0007ffe0ff */
.L_x_9:
[----:B------:R-:W-:Y:S05]  /*0c10*/  BSYNC.RECONVERGENT B4 ;  /* 0x0000000000047941 */ /* 0x000fea0003800200 */
.L_x_8:
[----:B------:R-:W0:Y:S01]  /*0c20*/  LDC.64 R16, c[0x0][0x3c8] ;  /* 0x0000f200ff107b82 */ /* 0x000e220000000a00 */
[----:B------:R-:W-:-:S07]  /*0c30*/  FSETP.GEU.AND P3, PT, R51, R37, PT ;  /* 0x000000253300720b */ /* 0x000fce0003f6e000 */
[----:B------:R-:W1:Y:S06]  /*0c40*/  LDC.64 R54, c[0x0][0x3c0] ;  /* 0x0000f000ff367b82 */ /* 0x000e6c0000000a00 */
[----:B0-----:R-:W-:-:S06]  /*0c50*/  @!P3 IMAD.WIDE R16, R48, 0x4, R16 ;  /* 0x000000043010b825 */ /* 0x001fcc00078e0210 */
[----:B------:R-:W2:Y:S01]  /*0c60*/  @!P3 LDG.E R17, desc[UR8][R16.64] ;  /* 0x000000081011b981 */ /* 0x000ea2000c1e1900 */
[----:B-1----:R-:W-:-:S06]  /*0c70*/  @!P3 IMAD.WIDE R54, R48, 0x4, R54 ;  /* 0x000000043036b825 */ /* 0x002fcc00078e0236 */
[----:B------:R-:W3:Y:S01]  /*0c80*/  @!P3 LDG.E R54, desc[UR8][R54.64] ;  /* 0x000000083636b981 */ /* 0x000ee2000c1e1900 */
[C---:B-----5:R-:W-:Y:S02]  /*0c90*/  ISETP.NE.AND P1, PT, R52.reuse, 0x1, PT ;  /* 0x000000013400780c */ /* 0x060fe40003f25270 */
[----:B------:R-:W-:Y:S02]  /*0ca0*/  ISETP.NE.AND P2, PT, R52, 0x2, PT ;  /* 0x000000023400780c */ /* 0x000fe40003f45270 */
[C---:B------:R-:W-:Y:S02]  /*0cb0*/  ISETP.EQ.AND P1, PT, R42.reuse, 0x2, !P1 ;  /* 0x000000022a00780c */ /* 0x040fe40004f22270 */
[----:B------:R-:W-:Y:S02]  /*0cc0*/  ISETP.NE.OR P2, PT, R42, 0x1, P2 ;  /* 0x000000012a00780c */ /* 0x000fe40001745670 */
[C---:B------:R-:W-:Y:S02]  /*0cd0*/  FSETP.LT.AND P1, PT, R51.reuse, R34, P1 ;  /* 0x000000223300720b */ /* 0x040fe40000f21000 */
[----:B------:R-:W-:-:S02]  /*0ce0*/  FSETP.GEU.AND P4, PT, R51, R19, PT ;  /* 0x000000133300720b */ /* 0x000fc40003f8e000 */
[----:B------:R-:W-:Y:S02]  /*0cf0*/  FSETP.GEU.OR P2, PT, R51, R25, P2 ;  /* 0x000000193300720b */ /* 0x000fe4000174e400 */
[----:B------:R-:W-:Y:S02]  /*0d00*/  IADD3 R44, PT, PT, R23, 0x1, RZ ;  /* 0x00000001172c7810 */ /* 0x000fe40007ffe0ff */
[----:B------:R-:W-:-:S05]  /*0d10*/  IADD3 R15, PT, PT, R22, 0x1, RZ ;  /* 0x00000001160f7810 */ /* 0x000fca0007ffe0ff */
[----:B------:R-:W-:Y:S02]  /*0d20*/  @!P1 IADD3 R44, PT, PT, R23, RZ, RZ ;  /* 0x000000ff172c9210 */ /* 0x000fe40007ffe0ff */
[----:B------:R-:W-:Y:S01]  /*0d30*/  @P4 IADD3 R15, PT, PT, R22, RZ, RZ ;  /* 0x000000ff160f4210 */ /* 0x000fe20007ffe0ff */
[----:B------:R-:W-:Y:S01]  /*0d40*/  @!P4 FADD R5, R5, R50 ;  /* 0x000000320505c221 */ /* 0x000fe20000000000 */
[----:B------:R-:W-:Y:S01]  /*0d50*/  @!P4 FADD R6, R6, R49 ;  /* 0x000000310606c221 */ /* 0x000fe20000000000 */
[----:B------:R-:W-:Y:S01]  /*0d60*/  @!P3 IADD3 R21, PT, PT, R21, 0x1, RZ ;  /* 0x000000011515b810 */ /* 0x000fe20007ffe0ff */
[----:B------:R-:W-:Y:S01]  /*0d70*/  @P1 FADD R7, R7, -R14 ;  /* 0x8000000e07071221 */ /* 0x000fe20000000000 */
[----:B------:R-:W-:Y:S01]  /*0d80*/  MOV R22, R15 ;  /* 0x0000000f00167202 */ /* 0x000fe20000000f00 */
[----:B------:R-:W-:Y:S01]  /*0d90*/  @P1 FADD R8, R8, -R13 ;  /* 0x8000000d08081221 */ /* 0x000fe20000000000 */
[----:B------:R-:W-:Y:S02]  /*0da0*/  IMAD.MOV.U32 R23, RZ, RZ, R44 ;  /* 0x000000ffff177224 */ /* 0x000fe400078e002c */
[----:B--2---:R-:W-:Y:S01]  /*0db0*/  @!P3 FADD R4, R4, R17 ;  /* 0x000000110404b221 */ /* 0x004fe20000000000 */
[----:B------:R-:W-:Y:S01]  /*0dc0*/  MOV R17, R47 ;  /* 0x0000002f00117202 */ /* 0x000fe20000000f00 */
[----:B---3--:R-:W-:Y:S01]  /*0dd0*/  @!P3 FADD R3, R3, R54 ;  /* 0x000000360303b221 */ /* 0x008fe20000000000 */
[----:B------:R-:W-:Y:S06]  /*0de0*/  @P2 BRA `(.L_x_7) ;  /* 0x0000000000bc2947 */ /* 0x000fec0003800000 */
[----:B------:R-:W-:Y:S01]  /*0df0*/  IADD3 R15, PT, PT, R51, -0xd000000, RZ ;  /* 0xf3000000330f7810 */ /* 0x000fe20007ffe0ff */
[----:B------:R0:W1:Y:S01]  /*0e00*/  MUFU.RSQ R44, R51 ;  /* 0x00000033002c7308 */ /* 0x0000620000001400 */
[----:B------:R-:W-:Y:S02]  /*0e10*/  BSSY.RECONVERGENT B1, `(.L_x_17) ;  /* 0x000000b000017945 */ /* 0x000fe40003800200 */
[----:B------:R-:W-:-:S13]  /*0e20*/  ISETP.GT.U32.AND P1, PT, R15, 0x727fffff, PT ;  /* 0x727fffff0f00780c */ /* 0x000fda0003f24070 */
[----:B0-----:R-:W-:Y:S05]  /*0e30*/  @!P1 BRA `(.L_x_18) ;  /* 0x0000000000109947 */ /* 0x001fea0003800000 */
[----:B------:R-:W-:Y:S02]  /*0e40*/  MOV R54, R51 ;  /* 0x0000003300367202 */ /* 0x000fe40000000f00 */
[----:B------:R-:W-:-:S07]  /*0e50*/  MOV R15, 0xe70 ;  /* 0x00000e70000f7802 */ /* 0x000fce0000000f00 */
[----:B-1----:R-:W-:Y:S05]  /*0e60*/  CALL.REL.NOINC `($__internal_0_$__cuda_sm20_sqrt_rn_f32_slowpath) ;  /* 0x0000002400987944 */ /* 0x002fea0003c00000 */
[----:B------:R-:W-:Y:S05]  /*0e70*/  BRA `(.L_x_19) ;  /* 0x0000000000107947 */ /* 0x000fea0003800000 */
.L_x_18:
[----:B-1----:R-:W-:Y:S01]  /*0e80*/  FMUL.FTZ R16, R51, R44 ;  /* 0x0000002c33107220 */ /* 0x002fe20000410000 */
[----:B------:R-:W-:-:S03]  /*0e90*/  FMUL.FTZ R53, R44, 0.5 ;  /* 0x3f0000002c357820 */ /* 0x000fc60000410000 */
[----:B------:R-:W-:-:S04]  /*0ea0*/  FFMA R51, -R16, R16, R51 ;  /* 0x0000001010337223 */ /* 0x000fc80000000133 */
[----:B------:R-:W-:-:S07]  /*0eb0*/  FFMA R53, R51, R53, R16 ;  /* 0x0000003533357223 */ /* 0x000fce0000000010 */
.L_x_19:
[----:B------:R-:W-:Y:S05]  /*0ec0*/  BSYNC.RECONVERGENT B1 ;  /* 0x0000000000017941 */ /* 0x000fea0003800200 */
.L_x_17:
        /* <DEDUP_REMOVED lines=11> */
[----:B------:R-:W-:Y:S02]  /*0f80*/  MOV R53, R48 ;  /* 0x0000003000357202 */ /* 0x000fe40000000f00 */
[----:B------:R-:W-:-:S07]  /*0f90*/  MOV R44, 0xfb0 ;  /* 0x00000fb0002c7802 */ /* 0x000fce0000000f00 */
[----:B------:R-:W-:Y:S05]  /*0fa0*/  CALL.REL.NOINC `($__internal_1_$__cuda_sm3x_div_rn_noftz_f32_slowpath) ;  /* 0x0000002400a07944 */ /* 0x000fea0003c00000 */
.L_x_21:
[----:B------:R-:W-:Y:S05]  /*0fb0*/  BSYNC.RECONVERGENT B4 ;  /* 0x0000000000047941 */ /* 0x000fea0003800200 */
.L_x_20:
        /* <DEDUP_REMOVED lines=14> */
.L_x_23:
[----:B------:R-:W-:Y:S05]  /*10a0*/  BSYNC.RECONVERGENT B4 ;  /* 0x0000000000047941 */ /* 0x000fea0003800200 */
.L_x_22:
[----:B------:R-:W-:Y:S01]  /*10b0*/  FADD R10, R10, -R15 ;  /* 0x8000000f0a0a7221 */ /* 0x000fe20000000000 */
[----:B------:R-:W-:Y:S02]  /*10c0*/  IADD3 R24, PT, PT, R24, 0x1, RZ ;  /* 0x0000000118187810 */ /* 0x000fe40007ffe0ff */
[----:B------:R-:W-:-:S07]  /*10d0*/  MOV R17, R47 ;  /* 0x0000002f00117202 */ /* 0x000fce0000000f00 */
.L_x_7:
[----:B------:R-:W-:Y:S05]  /*10e0*/  BSYNC.RECONVERGENT B3 ;  /* 0x0000000000037941 */ /* 0x000fea0003800200 */
.L_x_6:
[----:B------:R-:W-:-:S13]  /*10f0*/  ISETP.NE.AND P1, PT, R46, R47, PT ;  /* 0x0000002f2e00720c */ /* 0x000fda0003f25270 */
[----:B------:R-:W-:Y:S05]  /*1100*/  @!P1 BRA `(.L_x_5) ;  /* 0x0000001000b09947 */ /* 0x000fea0003800000 */
[----:B------:R-:W0:Y:S01]  /*1110*/  LDCU UR11, c[0x0][0x380] ;  /* 0x00007000ff0b77ac */ /* 0x000e220008000800 */
[----:B------:R-:W-:Y:S01]  /*1120*/  IADD3 R46, PT, PT, -R46, R17, RZ ;  /* 0x000000112e2e7210 */ /* 0x000fe20007ffe1ff */
[----:B0-----:R-:W-:-:S07]  /*1130*/  IMAD R52, R45, UR11, R17 ;  /* 0x0000000b2d347c24 */ /* 0x001fce000f8e0211 */
.L_x_60:
[----:B------:R-:W-:Y:S02]  /*1140*/  MOV R60, UR4 ;  /* 0x00000004003c7c02 */ /* 0x000fe40008000f00 */
[----:B------:R-:W-:-:S03]  /*1150*/  MOV R61, UR5 ;  /* 0x00000005003d7c02 */ /* 0x000fc60008000f00 */
[----:B------:R-:W-:-:S05]  /*1160*/  IMAD.WIDE R60, R52, 0x4, R60 ;  /* 0x00000004343c7825 */ /* 0x000fca00078e023c */
[----:B------:R-:W2:Y:S01]  /*1170*/  LDG.E R51, desc[UR8][R60.64+-0x4] ;  /* 0xfffffc083c337981 */ /* 0x000ea2000c1e1900 */
[----:B------:R-:W-:Y:S01]  /*1180*/  IADD3 R46, PT, PT, R46, 0x2, RZ ;  /* 0x000000022e2e7810 */ /* 0x000fe20007ffe0ff */
[----:B------:R-:W-:Y:S03]  /*1190*/  BSSY.RECONVERGENT B3, `(.L_x_24) ;  /* 0x0000090000037945 */ /* 0x000fe60003800200 */
[----:B------:R-:W-:Y:S02]  /*11a0*/  ISETP.NE.AND P2, PT, R46, RZ, PT ;  /* 0x000000ff2e00720c */ /* 0x000fe40003f45270 */
[----:B--2---:R-:W-:-:S04]  /*11b0*/  ISETP.GE.AND P1, PT, R51, UR14, PT ;  /* 0x0000000e33007c0c */ /* 0x004fc8000bf26270 */
[----:B------:R-:W-:-:S13]  /*11c0*/  ISETP.EQ.OR P1, PT, R51, R43, P1 ;  /* 0x0000002b3300720c */ /* 0x000fda0000f22670 */
[----:B------:R-:W-:Y:S05]  /*11d0*/  @P1 BRA `(.L_x_25) ;  /* 0x00000008002c1947 */ /* 0x000fea0003800000 */
[----:B------:R-:W0:Y:S08]  /*11e0*/  LDC.64 R48, c[0x0][0x3b8] ;  /* 0x0000ee00ff307b82 */ /* 0x000e300000000a00 */
[----:B------:R-:W1:Y:S01]  /*11f0*/  LDC.64 R14, c[0x0][0x3b0] ;  /* 0x0000ec00ff0e7b82 */ /* 0x000e620000000a00 */
[----:B0-----:R-:W-:-:S06]  /*1200*/  IMAD.WIDE R48, R51, 0x4, R48 ;  /* 0x0000000433307825 */ /* 0x001fcc00078e0230 */
[----:B------:R-:W2:Y:S01]  /*1210*/  LDG.E R48, desc[UR8][R48.64] ;  /* 0x0000000830307981 */ /* 0x000ea2000c1e1900 */
[----:B-1----:R-:W-:-:S05]  /*1220*/  IMAD.WIDE R14, R51, 0x4, R14 ;  /* 0x00000004330e7825 */ /* 0x002fca00078e020e */
[----:B------:R-:W3:Y:S01]  /*1230*/  LDG.E R50, desc[UR8][R14.64] ;  /* 0x000000080e327981 */ /* 0x000ee2000c1e1900 */
[----:B--2---:R-:W-:-:S04]  /*1240*/  FADD R47, -R11, R48 ;  /* 0x000000300b2f7221 */ /* 0x004fc80000000100 */
[----:B------:R-:W-:Y:S01]  /*1250*/  FMUL R16, R47, R47 ;  /* 0x0000002f2f107220 */ /* 0x000fe20000400000 */
[----:B---3--:R-:W-:-:S04]  /*1260*/  FADD R49, -R12, R50 ;  /* 0x000000320c317221 */ /* 0x008fc80000000100 */
[----:B------:R-:W-:-:S05]  /*1270*/  FFMA R45, R49, R49, R16 ;  /* 0x00000031312d7223 */ /* 0x000fca0000000010 */
[----:B------:R-:W-:-:S13]  /*1280*/  FSETP.GT.AND P1, PT, R45, R35, PT ;  /* 0x000000232d00720b */ /* 0x000fda0003f24000 */
[----:B------:R-:W-:Y:S05]  /*1290*/  @P1 BRA `(.L_x_25) ;  /* 0x0000000400fc1947 */ /* 0x000fea0003800000 */
[----:B------:R-:W-:-:S04]  /*12a0*/  IADD3 R14, P1, PT, R51, UR16, RZ ;  /* 0x00000010330e7c10 */ /* 0x000fc8000ff3e0ff */
[----:B------:R-:W-:-:S05]  /*12b0*/  LEA.HI.X.SX32 R15, R51, UR17, 0x1, P1 ;  /* 0x00000011330f7c11 */ /* 0x000fca00088f0eff */
[----:B------:R0:W5:Y:S01]  /*12c0*/  LDG.E.U8 R14, desc[UR8][R14.64] ;  /* 0x000000080e0e7981 */ /* 0x000162000c1e1100 */
[----:B------:R-:W-:Y:S01]  /*12d0*/  FSETP.GEU.AND P1, PT, R45, R38, PT ;  /* 0x000000262d00720b */ /* 0x000fe20003f2e000 */
[----:B------:R-:W-:-:S12]  /*12e0*/  BSSY.RECONVERGENT B4, `(.L_x_26) ;  /* 0x0000030000047945 */ /* 0x000fd80003800200 */
[----:B0-----:R-:W-:Y:S05]  /*12f0*/  @P1 BRA `(.L_x_27) ;  /* 0x0000000000b81947 */ /* 0x001fea0003800000 */
[----:B------:R-:W-:Y:S01]  /*1300*/  VIADD R13, R45, 0xf3000000 ;  /* 0xf30000002d0d7836 */ /* 0x000fe20000000000 */
[----:B------:R0:W1:Y:S01]  /*1310*/  MUFU.RSQ R44, R45 ;  /* 0x0000002d002c7308 */ /* 0x0000620000001400 */
[----:B------:R-:W-:Y:S03]  /*1320*/  BSSY.RECONVERGENT B1, `(.L_x_28) ;  /* 0x000000b000017945 */ /* 0x000fe60003800200 */
[----:B------:R-:W-:-:S13]  /*1330*/  ISETP.GT.U32.AND P1, PT, R13, 0x727fffff, PT ;  /* 0x727fffff0d00780c */ /* 0x000fda0003f24070 */
[----:B01----:R-:W-:Y:S05]  /*1340*/  @!P1 BRA `(.L_x_29) ;  /* 0x0000000000109947 */ /* 0x003fea0003800000 */
[----:B------:R-:W-:Y:S02]  /*1350*/  MOV R54, R45 ;  /* 0x0000002d00367202 */ /* 0x000fe40000000f00 */
[----:B------:R-:W-:-:S07]  /*1360*/  MOV R15, 0x1380 ;  /* 0x00001380000f7802 */ /* 0x000fce0000000f00 */
[----:B-----5:R-:W-:Y:S05]  /*1370*/  CALL.REL.NOINC `($__internal_0_$__cuda_sm20_sqrt_rn_f32_slowpath) ;  /* 0x0000002000547944 */ /* 0x020fea0003c00000 */
[----:B------:R-:W-:Y:S05]  /*1380*/  BRA `(.L_x_30) ;  /* 0x0000000000107947 */ /* 0x000fea0003800000 */
.L_x_29:
[----:B------:R-:W-:Y:S01]  /*1390*/  FMUL.FTZ R16, R45, R44 ;  /* 0x0000002c2d107220 */ /* 0x000fe20000410000 */
[----:B------:R-:W-:-:S03]  /*13a0*/  FMUL.FTZ R13, R44, 0.5 ;  /* 0x3f0000002c0d7820 */ /* 0x000fc60000410000 */
[----:B------:R-:W-:-:S04]  /*13b0*/  FFMA R53, -R16, R16, R45 ;  /* 0x0000001010357223 */ /* 0x000fc8000000012d */
[----:B------:R-:W-:-:S07]  /*13c0*/  FFMA R53, R53, R13, R16 ;  /* 0x0000000d35357223 */ /* 0x000fce0000000010 */
.L_x_30:
[----:B------:R-:W-:Y:S05]  /*13d0*/  BSYNC.RECONVERGENT B1 ;  /* 0x0000000000017941 */ /* 0x000fea0003800200 */
.L_x_28:
        /* <DEDUP_REMOVED lines=13> */
[----:B-----5:R-:W-:Y:S05]  /*14b0*/  CALL.REL.NOINC `($__internal_1_$__cuda_sm3x_div_rn_noftz_f32_slowpath) ;  /* 0x00000020005c7944 */ /* 0x020fea0003c00000 */
.L_x_32:
[----:B------:R-:W-:Y:S05]  /*14c0*/  BSYNC.RECONVERGENT B5 ;  /* 0x0000000000057941 */ /* 0x000fea0003800200 */
.L_x_31:
        /* <DEDUP_REMOVED lines=14> */
.L_x_34:
[----:B------:R-:W-:Y:S05]  /*15b0*/  BSYNC.RECONVERGENT B5 ;  /* 0x0000000000057941 */ /* 0x000fea0003800200 */
.L_x_33:
[----:B------:R-:W-:Y:S01]  /*15c0*/  FADD R2, R2, -R15 ;  /* 0x8000000f02027221 */ /* 0x000fe20000000000 */
[----:B------:R-:W-:-:S07]  /*15d0*/  IADD3 R20, PT, PT, R20, 0x1, RZ ;  /* 0x0000000114147810 */ /* 0x000fce0007ffe0ff */
.L_x_27:
[----:B------:R-:W-:Y:S05]  /*15e0*/  BSYNC.RECONVERGENT B4 ;  /* 0x0000000000047941 */ /* 0x000fea0003800200 */
.L_x_26:
        /* <DEDUP_REMOVED lines=37> */
.L_x_36:
[----:B-1----:R-:W-:Y:S01]  /*1840*/  FMUL.FTZ R14, R45, R16 ;  /* 0x000000102d0e7220 */ /* 0x002fe20000410000 */
[----:B------:R-:W-:-:S03]  /*1850*/  FMUL.FTZ R53, R16, 0.5 ;  /* 0x3f00000010357820 */ /* 0x000fc60000410000 */
[----:B------:R-:W-:-:S04]  /*1860*/  FFMA R45, -R14, R14, R45 ;  /* 0x0000000e0e2d7223 */ /* 0x000fc8000000012d */
[----:B------:R-:W-:-:S07]  /*1870*/  FFMA R53, R45, R53, R14 ;  /* 0x000000352d357223 */ /* 0x000fce000000000e */
.L_x_37:
[----:B------:R-:W-:Y:S05]  /*1880*/  BSYNC.RECONVERGENT B1 ;  /* 0x0000000000017941 */ /* 0x000fea0003800200 */
.L_x_35:
        /* <DEDUP_REMOVED lines=14> */
.L_x_39:
[----:B------:R-:W-:Y:S05]  /*1970*/  BSYNC.RECONVERGENT B4 ;  /* 0x0000000000047941 */ /* 0x000fea0003800200 */
.L_x_38:
        /* <DEDUP_REMOVED lines=14> */
.L_x_41:
[----:B------:R-:W-:Y:S05]  /*1a60*/  BSYNC.RECONVERGENT B4 ;  /* 0x0000000000047941 */ /* 0x000fea0003800200 */
.L_x_40:
[----:B------:R-:W-:Y:S01]  /*1a70*/  FADD R10, R10, -R15 ;  /* 0x8000000f0a0a7221 */ /* 0x000fe20000000000 */
[----:B------:R-:W-:-:S07]  /*1a80*/  IADD3 R24, PT, PT, R24, 0x1, RZ ;  /* 0x0000000118187810 */ /* 0x000fce0007ffe0ff */
.L_x_25:
[----:B------:R-:W-:Y:S05]  /*1a90*/  BSYNC.RECONVERGENT B3 ;  /* 0x0000000000037941 */ /* 0x000fea0003800200 */
.L_x_24:
[----:B------:R-:W2:Y:S01]  /*1aa0*/  LDG.E R51, desc[UR8][R60.64] ;  /* 0x000000083c337981 */ /* 0x000ea2000c1e1900 */
[----:B------:R-:W-:Y:S01]  /*1ab0*/  BSSY.RECONVERGENT B3, `(.L_x_42) ;  /* 0x000008f000037945 */ /* 0x000fe20003800200 */
        /* <DEDUP_REMOVED lines=30> */
.L_x_47:
[----:B-1----:R-:W-:Y:S01]  /*1ca0*/  FMUL.FTZ R16, R45, R44 ;  /* 0x0000002c2d107220 */ /* 0x002fe20000410000 */
[----:B------:R-:W-:-:S03]  /*1cb0*/  FMUL.FTZ R15, R44, 0.5 ;  /* 0x3f0000002c0f7820 */ /* 0x000fc60000410000 */
[----:B------:R-:W-:-:S04]  /*1cc0*/  FFMA R53, -R16, R16, R45 ;  /* 0x0000001010357223 */ /* 0x000fc8000000012d */
[----:B------:R-:W-:-:S07]  /*1cd0*/  FFMA R53, R53, R15, R16 ;  /* 0x0000000f35357223 */ /* 0x000fce0000000010 */
.L_x_48:
[----:B------:R-:W-:Y:S05]  /*1ce0*/  BSYNC.RECONVERGENT B1 ;  /* 0x0000000000017941 */ /* 0x000fea0003800200 */
.L_x_46:
        /* <DEDUP_REMOVED lines=14> */
.L_x_50:
[----:B------:R-:W-:Y:S05]  /*1dd0*/  BSYNC.RECONVERGENT B5 ;  /* 0x0000000000057941 */ /* 0x000fea0003800200 */
.L_x_49:
        /* <DEDUP_REMOVED lines=10> */
[----:B------:R-:W-:Y:S01]  /*1e80*/  MOV R53, R48 ;  /* 0x0000003000357202 */ /* 0x000fe20000000f00 */
[----:B------:R-:W-:Y:S01]  /*1e90*/  IMAD.MOV.U32 R15, RZ, RZ, R13 ;  /* 0x000000ffff0f7224 */ /* 0x000fe200078e000d */
[----:B------:R-:W-:-:S07]  /*1ea0*/  MOV R44, 0x1ec0 ;  /* 0x00001ec0002c7802 */ /* 0x000fce0000000f00 */
[----:B-----5:R-:W-:Y:S05]  /*1eb0*/  CALL.REL.NOINC `($__internal_1_$__cuda_sm3x_div_rn_noftz_f32_slowpath) ;  /* 0x0000001400dc7944 */ /* 0x020fea0003c00000 */
.L_x_52:
[----:B------:R-:W-:Y:S05]  /*1ec0*/  BSYNC.RECONVERGENT B5 ;  /* 0x0000000000057941 */ /* 0x000fea0003800200 */
.L_x_51:
[----:B------:R-:W-:Y:S01]  /*1ed0*/  FADD R2, R2, -R15 ;  /* 0x8000000f02027221 */ /* 0x000fe20000000000 */
[----:B------:R-:W-:-:S07]  /*1ee0*/  IADD3 R20, PT, PT, R20, 0x1, RZ ;  /* 0x0000000114147810 */ /* 0x000fce0007ffe0ff */
.L_x_45:
[----:B------:R-:W-:Y:S05]  /*1ef0*/  BSYNC.RECONVERGENT B4 ;  /* 0x0000000000047941 */ /* 0x000fea0003800200 */
.L_x_44:
        /* <DEDUP_REMOVED lines=11> */
[C---:B------:R-:W-:Y:S02]  /*1fb0*/  FSETP.GEU.AND P4, PT, R45.reuse, R19, PT ;  /* 0x000000132d00720b */ /* 0x040fe40003f8e000 */
[----:B------:R-:W-:-:S02]  /*1fc0*/  FSETP.LT.AND P1, PT, R45, R34, P1 ;  /* 0x000000222d00720b */ /* 0x000fc40000f21000 */
[----:B------:R-:W-:Y:S02]  /*1fd0*/  FSETP.GEU.OR P5, PT, R45, R25, P5 ;  /* 0x000000192d00720b */ /* 0x000fe40002fae400 */
[----:B------:R-:W-:Y:S02]  /*1fe0*/  IADD3 R15, PT, PT, R22, 0x1, RZ ;  /* 0x00000001160f7810 */ /* 0x000fe40007ffe0ff */
[----:B------:R-:W-:-:S05]  /*1ff0*/  IADD3 R44, PT, PT, R23, 0x1, RZ ;  /* 0x00000001172c7810 */ /* 0x000fca0007ffe0ff */
[----:B------:R-:W-:Y:S02]  /*2000*/  @P4 IADD3 R15, PT, PT, R22, RZ, RZ ;  /* 0x000000ff160f4210 */ /* 0x000fe40007ffe0ff */
[----:B------:R-:W-:Y:S01]  /*2010*/  @!P1 IADD3 R44, PT, PT, R23, RZ, RZ ;  /* 0x000000ff172c9210 */ /* 0x000fe20007ffe0ff */
[----:B------:R-:W-:Y:S01]  /*2020*/  @!P4 FADD R5, R5, R50 ;  /* 0x000000320505c221 */ /* 0x000fe20000000000 */
[----:B------:R-:W-:Y:S01]  /*2030*/  @!P4 FADD R6, R6, R14 ;  /* 0x0000000e0606c221 */ /* 0x000fe20000000000 */
[----:B------:R-:W-:Y:S01]  /*2040*/  @!P3 IADD3 R21, PT, PT, R21, 0x1, RZ ;  /* 0x000000011515b810 */ /* 0x000fe20007ffe0ff */
[----:B------:R-:W-:Y:S01]  /*2050*/  @P1 FADD R7, R7, -R49 ;  /* 0x8000003107071221 */ /* 0x000fe20000000000 */
[----:B------:R-:W-:Y:S01]  /*2060*/  MOV R22, R15 ;  /* 0x0000000f00167202 */ /* 0x000fe20000000f00 */
[----:B------:R-:W-:Y:S01]  /*2070*/  @P1 FADD R8, R8, -R13 ;  /* 0x8000000d08081221 */ /* 0x000fe20000000000 */
[----:B------:R-:W-:Y:S01]  /*2080*/  MOV R23, R44 ;  /* 0x0000002c00177202 */ /* 0x000fe20000000f00 */
        /* <DEDUP_REMOVED lines=12> */
.L_x_54:
[----:B-1----:R-:W-:Y:S01]  /*2150*/  FMUL.FTZ R14, R45, R16 ;  /* 0x000000102d0e7220 */ /* 0x002fe20000410000 */
[----:B------:R-:W-:-:S03]  /*2160*/  FMUL.FTZ R53, R16, 0.5 ;  /* 0x3f00000010357820 */ /* 0x000fc60000410000 */
[----:B------:R-:W-:-:S04]  /*2170*/  FFMA R45, -R14, R14, R45 ;  /* 0x0000000e0e2d7223 */ /* 0x000fc8000000012d */
[----:B------:R-:W-:-:S07]  /*2180*/  FFMA R53, R45, R53, R14 ;  /* 0x000000352d357223 */ /* 0x000fce000000000e */
.L_x_55:
[----:B------:R-:W-:Y:S05]  /*2190*/  BSYNC.RECONVERGENT B1 ;  /* 0x0000000000017941 */ /* 0x000fea0003800200 */
.L_x_53:
        /* <DEDUP_REMOVED lines=14> */
.L_x_57:
[----:B------:R-:W-:Y:S05]  /*2280*/  BSYNC.RECONVERGENT B4 ;  /* 0x0000000000047941 */ /* 0x000fea0003800200 */
.L_x_56:
        /* <DEDUP_REMOVED lines=10> */
[----:B------:R-:W-:Y:S01]  /*2330*/  IMAD.MOV.U32 R15, RZ, RZ, R13 ;  /* 0x000000ffff0f7224 */ /* 0x000fe200078e000d */
[----:B------:R-:W-:Y:S02]  /*2340*/  MOV R53, R14 ;  /* 0x0000000e00357202 */ /* 0x000fe40000000f00 */
[----:B------:R-:W-:-:S07]  /*2350*/  MOV R44, 0x2370 ;  /* 0x00002370002c7802 */ /* 0x000fce0000000f00 */
[----:B------:R-:W-:Y:S05]  /*2360*/  CALL.REL.NOINC `($__internal_1_$__cuda_sm3x_div_rn_noftz_f32_slowpath) ;  /* 0x0000001000b07944 */ /* 0x000fea0003c00000 */
.L_x_59:
[----:B------:R-:W-:Y:S05]  /*2370*/  BSYNC.RECONVERGENT B4 ;  /* 0x0000000000047941 */ /* 0x000fea0003800200 */
.L_x_58:
[----:B------:R-:W-:Y:S01]  /*2380*/  FADD R10, R10, -R15 ;  /* 0x8000000f0a0a7221 */ /* 0x000fe20000000000 */
[----:B------:R-:W-:-:S07]  /*2390*/  IADD3 R24, PT, PT, R24, 0x1, RZ ;  /* 0x0000000118187810 */ /* 0x000fce0007ffe0ff */
.L_x_43:
[----:B------:R-:W-:Y:S05]  /*23a0*/  BSYNC.RECONVERGENT B3 ;  /* 0x0000000000037941 */ /* 0x000fea0003800200 */
.L_x_42:
[----:B------:R-:W-:Y:S01]  /*23b0*/  IADD3 R52, PT, PT, R52, 0x2, RZ ;  /* 0x0000000234347810 */ /* 0x000fe20007ffe0ff */
[----:B------:R-:W-:Y:S06]  /*23c0*/  @P2 BRA `(.L_x_60) ;  /* 0xffffffec005c2947 */ /* 0x000fec000383ffff */
.L_x_5:
[----:B------:R-:W-:Y:S05]  /*23d0*/  BSYNC.RECONVERGENT B0 ;  /* 0x0000000000007941 */ /* 0x000fea0003800200 */
.L_x_4:
[----:B------:R-:W-:Y:S05]  /*23e0*/  BRA.U UP1, `(.L_x_61) ;  /* 0xffffffe1017c7547 */ /* 0x000fea000b83ffff */
[----:B------:R-:W-:Y:S05]  /*23f0*/  BRA.U UP0, `(.L_x_62) ;  /* 0xffffffe1005c7547 */ /* 0x000fea000b83ffff */
[----:B------:R-:W-:Y:S01]  /*2400*/  ISETP.GE.AND P0, PT, R20, 0x1, PT ;  /* 0x000000011400780c */ /* 0x000fe20003f06270 */
[----:B------:R-:W-:Y:S01]  /*2410*/  BSSY.RECONVERGENT B0, `(.L_x_63) ;  /* 0x0000025000007945 */ /* 0x000fe20003800200 */
[----:B------:R-:W-:Y:S01]  /*2420*/  HFMA2 R14, -RZ, RZ, 0, 0 ;  /* 0x00000000ff0e7431 */ /* 0x000fe200000001ff */
[----:B------:R-:W-:-:S10]  /*2430*/  MOV R13, RZ ;  /* 0x000000ff000d7202 */ /* 0x000fd40000000f00 */
[----:B------:R-:W-:Y:S05]  /*2440*/  @!P0 BRA `(.L_x_64) ;  /* 0x0000000000848947 */ /* 0x000fea0003800000 */
[----:B------:R-:W-:Y:S01]  /*2450*/  I2FP.F32.U32 R20, R20 ;  /* 0x0000001400147245 */ /* 0x000fe20000201000 */
        /* <DEDUP_REMOVED lines=13> */
.L_x_66:
[----:B------:R-:W-:Y:S05]  /*2530*/  BSYNC.RECONVERGENT B3 ;  /* 0x0000000000037941 */ /* 0x000fea0003800200 */
.L_x_65:
[----:B------:R-:W0:Y:S01]  /*2540*/  MUFU.RCP R13, R20 ;  /* 0x00000014000d7308 */ /* 0x000e220000001000 */
[----:B------:R-:W1:Y:S01]  /*2550*/  LDCU UR4, c[0x0][0x394] ;  /* 0x00007280ff0477ac */ /* 0x000e620008000800 */
[----:B------:R-:W-:Y:S06]  /*2560*/  BSSY.RECONVERGENT B3, `(.L_x_67) ;  /* 0x000000d000037945 */ /* 0x000fec0003800200 */
[----:B------:R-:W2:Y:S01]  /*2570*/  FCHK P0, R2, R20 ;  /* 0x0000001402007302 */ /* 0x000ea20000000000 */
[----:B0-----:R-:W-:Y:S01]  /*2580*/  FFMA R0, -R20, R13, 1 ;  /* 0x3f80000014007423 */ /* 0x001fe2000000010d */
[----:B-1----:R-:W-:-:S03]  /*2590*/  FFMA R14, R15, UR4, RZ ;  /* 0x000000040f0e7c23 */ /* 0x002fc600080000ff */
[----:B------:R-:W-:-:S04]  /*25a0*/  FFMA R16, R13, R0, R13 ;  /* 0x000000000d107223 */ /* 0x000fc8000000000d */
[----:B------:R-:W-:-:S04]  /*25b0*/  FFMA R13, R2, R16, RZ ;  /* 0x00000010020d7223 */ /* 0x000fc800000000ff */
[----:B------:R-:W-:-:S04]  /*25c0*/  FFMA R0, -R20, R13, R2 ;  /* 0x0000000d14007223 */ /* 0x000fc80000000102 */
[----:B------:R-:W-:Y:S01]  /*25d0*/  FFMA R15, R16, R0, R13 ;  /* 0x00000000100f7223 */ /* 0x000fe2000000000d */
[----:B--2---:R-:W-:Y:S06]  /*25e0*/  @!P0 BRA `(.L_x_68) ;  /* 0x0000000000108947 */ /* 0x004fec0003800000 */
[----:B------:R-:W-:Y:S02]  /*25f0*/  MOV R15, R2 ;  /* 0x00000002000f7202 */ /* 0x000fe40000000f00 */
[----:B------:R-:W-:Y:S02]  /*2600*/  MOV R53, R20 ;  /* 0x0000001400357202 */ /* 0x000fe40000000f00 */
[----:B------:R-:W-:-:S07]  /*2610*/  MOV R44, 0x2630 ;  /* 0x00002630002c7802 */ /* 0x000fce0000000f00 */
[----:B------:R-:W-:Y:S05]  /*2620*/  CALL.REL.NOINC `($__internal_1_$__cuda_sm3x_div_rn_noftz_f32_slowpath) ;  /* 0x0000001000007944 */ /* 0x000fea0003c00000 */
.L_x_68:
[----:B------:R-:W-:Y:S05]  /*2630*/  BSYNC.RECONVERGENT B3 ;  /* 0x0000000000037941 */ /* 0x000fea0003800200 */
.L_x_67:
[----:B------:R-:W0:Y:S02]  /*2640*/  LDCU UR4, c[0x0][0x394] ;  /* 0x00007280ff0477ac */ /* 0x000e240008000800 */
[----:B0-----:R-:W-:-:S07]  /*2650*/  FFMA R13, R15, UR4, RZ ;  /* 0x000000040f0d7c23 */ /* 0x001fce00080000ff */
.L_x_64:
[----:B------:R-:W-:Y:S05]  /*2660*/  BSYNC.RECONVERGENT B0 ;  /* 0x0000000000007941 */ /* 0x000fea0003800200 */
.L_x_63:
[----:B------:R-:W-:Y:S01]  /*2670*/  ISETP.GE.AND P0, PT, R21, 0x1, PT ;  /* 0x000000011500780c */ /* 0x000fe20003f06270 */
[----:B------:R-:W-:-:S12]  /*2680*/  BSSY.RECONVERGENT B0, `(.L_x_69) ;  /* 0x0000024000007945 */ /* 0x000fd80003800200 */
        /* <DEDUP_REMOVED lines=15> */
.L_x_72:
[----:B------:R-:W-:Y:S05]  /*2780*/  BSYNC.RECONVERGENT B3 ;  /* 0x0000000000037941 */ /* 0x000fea0003800200 */
.L_x_71:
[----:B------:R-:W0:Y:S01]  /*2790*/  MUFU.RCP R0, R21 ;  /* 0x0000001500007308 */ /* 0x000e220000001000 */
[----:B------:R-:W-:Y:S07]  /*27a0*/  BSSY.RECONVERGENT B3, `(.L_x_73) ;  /* 0x000000d000037945 */ /* 0x000fee0003800200 */
[----:B------:R-:W1:Y:S01]  /*27b0*/  FCHK P0, R4, R21 ;  /* 0x0000001504007302 */ /* 0x000e620000000000 */
[----:B0-----:R-:W-:-:S04]  /*27c0*/  FFMA R3, -R21, R0, 1 ;  /* 0x3f80000015037423 */ /* 0x001fc80000000100 */
[----:B------:R-:W-:Y:S01]  /*27d0*/  FFMA R17, R0, R3, R0 ;  /* 0x0000000300117223 */ /* 0x000fe20000000000 */
[----:B------:R-:W-:-:S03]  /*27e0*/  FADD R0, -R41, R15 ;  /* 0x0000000f29007221 */ /* 0x000fc60000000100 */
[----:B------:R-:W-:-:S04]  /*27f0*/  FFMA R2, R4, R17, RZ ;  /* 0x0000001104027223 */ /* 0x000fc800000000ff */
[----:B------:R-:W-:-:S04]  /*2800*/  FFMA R3, -R21, R2, R4 ;  /* 0x0000000215037223 */ /* 0x000fc80000000104 */
[----:B------:R-:W-:Y:S01]  /*2810*/  FFMA R15, R17, R3, R2 ;  /* 0x00000003110f7223 */ /* 0x000fe20000000002 */
[----:B-1----:R-:W-:Y:S06]  /*2820*/  @!P0 BRA `(.L_x_74) ;  /* 0x0000000000108947 */ /* 0x002fec0003800000 */
[----:B------:R-:W-:Y:S01]  /*2830*/  MOV R15, R4 ;  /* 0x00000004000f7202 */ /* 0x000fe20000000f00 */
[----:B------:R-:W-:Y:S01]  /*2840*/  IMAD.MOV.U32 R53, RZ, RZ, R21 ;  /* 0x000000ffff357224 */ /* 0x000fe200078e0015 */
[----:B------:R-:W-:-:S07]  /*2850*/  MOV R44, 0x2870 ;  /* 0x00002870002c7802 */ /* 0x000fce0000000f00 */
[----:B------:R-:W-:Y:S05]  /*2860*/  CALL.REL.NOINC `($__internal_1_$__cuda_sm3x_div_rn_noftz_f32_slowpath) ;  /* 0x0000000c00707944 */ /* 0x000fea0003c00000 */
.L_x_74:
[----:B------:R-:W-:Y:S05]  /*2870*/  BSYNC.RECONVERGENT B3 ;  /* 0x0000000000037941 */ /* 0x000fea0003800200 */
.L_x_73:
[----:B------:R-:W0:Y:S01]  /*2880*/  LDCU UR4, c[0x0][0x398] ;  /* 0x00007300ff0477ac */ /* 0x000e220008000800 */
[----:B------:R-:W-:Y:S01]  /*2890*/  FADD R2, -R40, R15 ;  /* 0x0000000f28027221 */ /* 0x000fe20000000100 */
[----:B0-----:R-:W-:-:S03]  /*28a0*/  FFMA R14, R0, UR4, R14 ;  /* 0x00000004000e7c23 */ /* 0x001fc6000800000e */
[----:B------:R-:W-:-:S07]  /*28b0*/  FFMA R13, R2, UR4, R13 ;  /* 0x00000004020d7c23 */ /* 0x000fce000800000d */
.L_x_70:
[----:B------:R-:W-:Y:S05]  /*28c0*/  BSYNC.RECONVERGENT B0 ;  /* 0x0000000000007941 */ /* 0x000fea0003800200 */
.L_x_69:
        /* <DEDUP_REMOVED lines=17> */
.L_x_78:
[----:B------:R-:W-:Y:S05]  /*29e0*/  BSYNC.RECONVERGENT B3 ;  /* 0x0000000000037941 */ /* 0x000fea0003800200 */
.L_x_77:
        /* <DEDUP_REMOVED lines=14> */
.L_x_80:
[----:B------:R-:W-:Y:S05]  /*2ad0*/  BSYNC.RECONVERGENT B3 ;  /* 0x0000000000037941 */ /* 0x000fea0003800200 */
.L_x_79:
[----:B------:R-:W0:Y:S01]  /*2ae0*/  LDCU UR4, c[0x0][0x39c] ;  /* 0x00007380ff0477ac */ /* 0x000e220008000800 */
[----:B------:R-:W-:Y:S01]  /*2af0*/  FADD R2, -R11, R15 ;  /* 0x0000000f0b027221 */ /* 0x000fe20000000100 */
[----:B0-----:R-:W-:-:S03]  /*2b00*/  FFMA R14, R0, UR4, R14 ;  /* 0x00000004000e7c23 */ /* 0x001fc6000800000e */
[----:B------:R-:W-:-:S07]  /*2b10*/  FFMA R13, R2, UR4, R13 ;  /* 0x00000004020d7c23 */ /* 0x000fce000800000d */
.L_x_76:
[----:B------:R-:W-:Y:S05]  /*2b20*/  BSYNC.RECONVERGENT B0 ;  /* 0x0000000000007941 */ /* 0x000fea0003800200 */
.L_x_75:
[----:B------:R-:W-:Y:S01]  /*2b30*/  ISETP.NE.AND P0, PT, R42, 0x2, PT ;  /* 0x000000022a00780c */ /* 0x000fe20003f05270 */
[----:B------:R-:W-:Y:S03]  /*2b40*/  BSSY.RECONVERGENT B0, `(.L_x_81) ;  /* 0x0000023000007945 */ /* 0x000fe60003800200 */
[----:B------:R-:W-:-:S13]  /*2b50*/  ISETP.LT.OR P0, PT, R23, 0x1, P0 ;  /* 0x000000011700780c */ /* 0x000fda0000701670 */
[----:B------:R-:W-:Y:S05]  /*2b60*/  @P0 BRA `(.L_x_82) ;  /* 0x0000000000800947 */ /* 0x000fea0003800000 */
        /* <DEDUP_REMOVED lines=14> */
[----:B------:R-:W-:-:S07]  /*2c50*/  MOV R0, R15 ;  /* 0x0000000f00007202 */ /* 0x000fce0000000f00 */
.L_x_84:
[----:B------:R-:W-:Y:S05]  /*2c60*/  BSYNC.RECONVERGENT B3 ;  /* 0x0000000000037941 */ /* 0x000fea0003800200 */
.L_x_83:
[----:B------:R-:W0:Y:S01]  /*2c70*/  MUFU.RCP R2, R23 ;  /* 0x0000001700027308 */ /* 0x000e220000001000 */
[----:B------:R-:W-:Y:S07]  /*2c80*/  BSSY.RECONVERGENT B3, `(.L_x_85) ;  /* 0x000000c000037945 */ /* 0x000fee0003800200 */
        /* <DEDUP_REMOVED lines=11> */
.L_x_86:
[----:B------:R-:W-:Y:S05]  /*2d40*/  BSYNC.RECONVERGENT B3 ;  /* 0x0000000000037941 */ /* 0x000fea0003800200 */
.L_x_85:
[----:B------:R-:W-:Y:S01]  /*2d50*/  FFMA R14, R0, 0.80000001192092895508, R14 ;  /* 0x3f4ccccd000e7823 */ /* 0x000fe2000000000e */
[----:B------:R-:W-:-:S07]  /*2d60*/  FFMA R13, R15, 0.80000001192092895508, R13 ;  /* 0x3f4ccccd0f0d7823 */ /* 0x000fce000000000d */
.L_x_82:
[----:B------:R-:W-:Y:S05]  /*2d70*/  BSYNC.RECONVERGENT B0 ;  /* 0x0000000000007941 */ /* 0x000fea0003800200 */
.L_x_81:
        /* <DEDUP_REMOVED lines=18> */
.L_x_90:
[----:B------:R-:W-:Y:S05]  /*2ea0*/  BSYNC.RECONVERGENT B3 ;  /* 0x0000000000037941 */ /* 0x000fea0003800200 */
.L_x_89:
[----:B------:R-:W0:Y:S01]  /*2eb0*/  MUFU.RCP R3, R24 ;  /* 0x0000001800037308 */ /* 0x000e220000001000 */
[----:B------:R-:W-:Y:S01]  /*2ec0*/  BSSY.RECONVERGENT B3, `(.L_x_91) ;  /* 0x000000d000037945 */ /* 0x000fe20003800200 */
[----:B------:R-:W-:-:S06]  /*2ed0*/  FFMA R14, R15, 2, R14 ;  /* 0x400000000f0e7823 */ /* 0x000fcc000000000e */
        /* <DEDUP_REMOVED lines=11> */
.L_x_92:
[----:B------:R-:W-:Y:S05]  /*2f90*/  BSYNC.RECONVERGENT B3 ;  /* 0x0000000000037941 */ /* 0x000fea0003800200 */
.L_x_91:
[----:B------:R-:W-:Y:S01]  /*2fa0*/  FFMA R13, R15, 2, R13 ;  /* 0x400000000f0d7823 */ /* 0x000fe2000000000d */
[----:B------:R-:W-:Y:S06]  /*2fb0*/  BRA `(.L_x_93) ;  /* 0x0000000000207947 */ /* 0x000fec0003800000 */
.L_x_88:
[----:B------:R-:W-:-:S13]  /*2fc0*/  ISETP.NE.AND P0, PT, R42, RZ, PT ;  /* 0x000000ff2a00720c */ /* 0x000fda0003f05270 */
[----:B------:R-:W0:Y:S02]  /*2fd0*/  @!P0 LDC.64 R4, c[0x0][0x3d0] ;  /* 0x0000f400ff048b82 */ /* 0x000e240000000a00 */
[----:B0-----:R-:W-:Y:S02]  /*2fe0*/  @!P0 I2FP.F32.S32 R3, R4 ;  /* 0x0000000400038245 */ /* 0x001fe40000201400 */
[----:B------:R-:W-:-:S03]  /*2ff0*/  @!P0 I2FP.F32.S32 R0, R5 ;  /* 0x0000000500008245 */ /* 0x000fc60000201400 */
[----:B------:R-:W-:Y:S02]  /*3000*/  @!P0 FFMA R3, R3, 0.5, -R12 ;  /* 0x3f00000003038823 */ /* 0x000fe4000000080c */
[----:B------:R-:W-:Y:S02]  /*3010*/  @!P0 FFMA R0, R0, 0.5, -R11 ;  /* 0x3f00000000008823 */ /* 0x000fe4000000080b */
[----:B------:R-:W-:Y:S02]  /*3020*/  @!P0 FFMA R14, R3, 0.019999999552965164185, R14 ;  /* 0x3ca3d70a030e8823 */ /* 0x000fe4000000000e */
[----:B------:R-:W-:-:S07]  /*3030*/  @!P0 FFMA R13, R0, 0.019999999552965164185, R13 ;  /* 0x3ca3d70a000d8823 */ /* 0x000fce000000000d */
.L_x_93:
[----:B------:R-:W-:Y:S05]  /*3040*/  BSYNC.RECONVERGENT B0 ;  /* 0x0000000000007941 */ /* 0x000fea0003800200 */
.L_x_87:
[----:B------:R-:W0:Y:S01]  /*3050*/  LDCU UR4, c[0x0][0x384] ;  /* 0x00007080ff0477ac */ /* 0x000e220008000800 */
[----:B------:R-:W-:Y:S01]  /*3060*/  BSSY.RECONVERGENT B0, `(.L_x_94) ;  /* 0x0000010000007945 */ /* 0x000fe20003800200 */
[----:B0-----:R-:W-:Y:S01]  /*3070*/  FFMA R13, R13, UR4, R40 ;  /* 0x000000040d0d7c23 */ /* 0x001fe20008000028 */
[----:B------:R-:W-:-:S03]  /*3080*/  FFMA R14, R14, UR4, R41 ;  /* 0x000000040e0e7c23 */ /* 0x000fc60008000029 */
[----:B------:R-:W-:-:S04]  /*3090*/  FMUL R3, R13, R13 ;  /* 0x0000000d0d037220 */ /* 0x000fc80000400000 */
[----:B------:R-:W-:-:S04]  /*30a0*/  FFMA R54, R14, R14, R3 ;  /* 0x0000000e0e367223 */ /* 0x000fc80000000003 */
[----:B------:R0:W1:Y:S01]  /*30b0*/  MUFU.RSQ R3, R54 ;  /* 0x0000003600037308 */ /* 0x0000620000001400 */
[----:B------:R-:W-:-:S04]  /*30c0*/  IADD3 R0, PT, PT, R54, -0xd000000, RZ ;  /* 0xf300000036007810 */ /* 0x000fc80007ffe0ff */
[----:B------:R-:W-:-:S13]  /*30d0*/  ISETP.GT.U32.AND P0, PT, R0, 0x727fffff, PT ;  /* 0x727fffff0000780c */ /* 0x000fda0003f04070 */
[----:B01----:R-:W-:Y:S05]  /*30e0*/  @!P0 BRA `(.L_x_95) ;  /* 0x00000000000c8947 */ /* 0x003fea0003800000 */
[----:B------:R-:W-:-:S07]  /*30f0*/  MOV R15, 0x3110 ;  /* 0x00003110000f7802 */ /* 0x000fce0000000f00 */
[----:B------:R-:W-:Y:S05]  /*3100*/  CALL.REL.NOINC `($__internal_0_$__cuda_sm20_sqrt_rn_f32_slowpath) ;  /* 0x0000000000f07944 */ /* 0x000fea0003c00000 */
[----:B------:R-:W-:Y:S05]  /*3110*/  BRA `(.L_x_96) ;  /* 0x0000000000107947 */ /* 0x000fea0003800000 */
.L_x_95:
[----:B------:R-:W-:Y:S01]  /*3120*/  FMUL.FTZ R53, R54, R3 ;  /* 0x0000000336357220 */ /* 0x000fe20000410000 */
[----:B------:R-:W-:-:S03]  /*3130*/  FMUL.FTZ R2, R3, 0.5 ;  /* 0x3f00000003027820 */ /* 0x000fc60000410000 */
[----:B------:R-:W-:-:S04]  /*3140*/  FFMA R0, -R53, R53, R54 ;  /* 0x0000003535007223 */ /* 0x000fc80000000136 */
[----:B------:R-:W-:-:S07]  /*3150*/  FFMA R53, R0, R2, R53 ;  /* 0x0000000200357223 */ /* 0x000fce0000000035 */
.L_x_96:
[----:B------:R-:W-:Y:S05]  /*3160*/  BSYNC.RECONVERGENT B0 ;  /* 0x0000000000007941 */ /* 0x000fea0003800200 */
.L_x_94:
[----:B------:R-:W0:Y:S01]  /*3170*/  LDCU UR4, c[0x0][0x3a0] ;  /* 0x00007400ff0477ac */ /* 0x000e220008000800 */
[----:B------:R-:W-:Y:S01]  /*3180*/  BSSY.RECONVERGENT B0, `(.L_x_97) ;  /* 0x0000021000007945 */ /* 0x000fe20003800200 */
[----:B0-----:R-:W-:-:S13]  /*3190*/  FSETP.GT.AND P0, PT, R53, UR4, PT ;  /* 0x0000000435007c0b */ /* 0x001fda000bf04000 */
[----:B------:R-:W-:Y:S05]  /*31a0*/  @!P0 BRA `(.L_x_98) ;  /* 0x0000000000788947 */ /* 0x000fea0003800000 */
[----:B------:R-:W0:Y:S01]  /*31b0*/  MUFU.RCP R0, R53 ;  /* 0x0000003500007308 */ /* 0x000e220000001000 */
[----:B------:R-:W-:Y:S07]  /*31c0*/  BSSY.RECONVERGENT B3, `(.L_x_99) ;  /* 0x000000b000037945 */ /* 0x000fee0003800200 */
[----:B------:R-:W1:Y:S01]  /*31d0*/  FCHK P0, R14, R53 ;  /* 0x000000350e007302 */ /* 0x000e620000000000 */
[----:B0-----:R-:W-:-:S04]  /*31e0*/  FFMA R3, R0, -R53, 1 ;  /* 0x3f80000000037423 */ /* 0x001fc80000000835 */
[----:B------:R-:W-:-:S04]  /*31f0*/  FFMA R3, R0, R3, R0 ;  /* 0x0000000300037223 */ /* 0x000fc80000000000 */
[----:B------:R-:W-:-:S04]  /*3200*/  FFMA R0, R14, R3, RZ ;  /* 0x000000030e007223 */ /* 0x000fc800000000ff */
[----:B------:R-:W-:-:S04]  /*3210*/  FFMA R2, R0, -R53, R14 ;  /* 0x8000003500027223 */ /* 0x000fc8000000000e */
[----:B------:R-:W-:Y:S01]  /*3220*/  FFMA R15, R3, R2, R0 ;  /* 0x00000002030f7223 */ /* 0x000fe20000000000 */
[----:B-1----:R-:W-:Y:S06]  /*3230*/  @!P0 BRA `(.L_x_100) ;  /* 0x00000000000c8947 */ /* 0x002fec0003800000 */
[----:B------:R-:W-:Y:S02]  /*3240*/  MOV R15, R14 ;  /* 0x0000000e000f7202 */ /* 0x000fe40000000f00 */
[----:B------:R-:W-:-:S07]  /*3250*/  MOV R44, 0x3270 ;  /* 0x00003270002c7802 */ /* 0x000fce0000000f00 */
[----:B------:R-:W-:Y:S05]  /*3260*/  CALL.REL.NOINC `($__internal_1_$__cuda_sm3x_div_rn_noftz_f32_slowpath) ;  /* 0x0000000000f07944 */ /* 0x000fea0003c00000 */
.L_x_100:
[----:B------:R-:W-:Y:S05]  /*3270*/  BSYNC.RECONVERGENT B3 ;  /* 0x0000000000037941 */ /* 0x000fea0003800200 */
.L_x_99:
[----:B------:R-:W0:Y:S01]  /*3280*/  MUFU.RCP R0, R53 ;  /* 0x0000003500007308 */ /* 0x000e220000001000 */
[----:B------:R-:W1:Y:S01]  /*3290*/  LDCU UR4, c[0x0][0x3a0] ;  /* 0x00007400ff0477ac */ /* 0x000e620008000800 */
[----:B------:R-:W-:Y:S06]  /*32a0*/  BSSY.RECONVERGENT B3, `(.L_x_101) ;  /* 0x000000c000037945 */ /* 0x000fec0003800200 */
[----:B------:R-:W2:Y:S01]  /*32b0*/  FCHK P0, R13, R53 ;  /* 0x000000350d007302 */ /* 0x000ea20000000000 */
[----:B0-----:R-:W-:Y:S01]  /*32c0*/  FFMA R3, R0, -R53, 1 ;  /* 0x3f80000000037423 */ /* 0x001fe20000000835 */
[----:B-1----:R-:W-:-:S03]  /*32d0*/  FMUL R14, R15, UR4 ;  /* 0x000000040f0e7c20 */ /* 0x002fc60008400000 */
[----:B------:R-:W-:-:S04]  /*32e0*/  FFMA R5, R0, R3, R0 ;  /* 0x0000000300057223 */ /* 0x000fc80000000000 */
[----:B------:R-:W-:-:S04]  /*32f0*/  FFMA R0, R13, R5, RZ ;  /* 0x000000050d007223 */ /* 0x000fc800000000ff */
[----:B------:R-:W-:-:S04]  /*3300*/  FFMA R3, R0, -R53, R13 ;  /* 0x8000003500037223 */ /* 0x000fc8000000000d */
[----:B------:R-:W-:Y:S01]  /*3310*/  FFMA R15, R5, R3, R0 ;  /* 0x00000003050f7223 */ /* 0x000fe20000000000 */
[----:B--2---:R-:W-:Y:S06]  /*3320*/  @!P0 BRA `(.L_x_102) ;  /* 0x00000000000c8947 */ /* 0x004fec0003800000 */
[----:B------:R-:W-:Y:S02]  /*3330*/  MOV R15, R13 ;  /* 0x0000000d000f7202 */ /* 0x000fe40000000f00 */
[----:B------:R-:W-:-:S07]  /*3340*/  MOV R44, 0x3360 ;  /* 0x00003360002c7802 */ /* 0x000fce0000000f00 */
[----:B------:R-:W-:Y:S05]  /*3350*/  CALL.REL.NOINC `($__internal_1_$__cuda_sm3x_div_rn_noftz_f32_slowpath) ;  /* 0x0000000000b47944 */ /* 0x000fea0003c00000 */
.L_x_102:
[----:B------:R-:W-:Y:S05]  /*3360*/  BSYNC.RECONVERGENT B3 ;  /* 0x0000000000037941 */ /* 0x000fea0003800200 */
.L_x_101:
[----:B------:R-:W0:Y:S02]  /*3370*/  LDCU UR4, c[0x0][0x3a0] ;  /* 0x00007400ff0477ac */ /* 0x000e240008000800 */
[----:B0-----:R-:W-:-:S07]  /*3380*/  FMUL R13, R15, UR4 ;  /* 0x000000040f0d7c20 */ /* 0x001fce0008400000 */
.L_x_98:
[----:B------:R-:W-:Y:S05]  /*3390*/  BSYNC.RECONVERGENT B0 ;  /* 0x0000000000007941 */ /* 0x000fea0003800200 */
.L_x_97:
[----:B------:R-:W0:Y:S01]  /*33a0*/  LDCU UR4, c[0x0][0x384] ;  /* 0x00007080ff0477ac */ /* 0x000e220008000800 */
[----:B------:R-:W1:Y:S01]  /*33b0*/  LDCU.64 UR6, c[0x0][0x3d0] ;  /* 0x00007a00ff0677ac */ /* 0x000e620008000a00 */
[----:B0-----:R-:W-:Y:S01]  /*33c0*/  FFMA R3, R14, UR4, R12 ;  /* 0x000000040e037c23 */ /* 0x001fe2000800000c */
[----:B------:R-:W-:Y:S01]  /*33d0*/  FFMA R11, R13, UR4, R11 ;  /* 0x000000040d0b7c23 */ /* 0x000fe2000800000b */
[----:B-1----:R-:W-:-:S03]  /*33e0*/  I2FP.F32.S32 R0, UR6 ;  /* 0x0000000600007c45 */ /* 0x002fc60008201400 */
[----:B------:R-:W-:Y:S02]  /*33f0*/  FSETP.GEU.AND P0, PT, R3, RZ, PT ;  /* 0x000000ff0300720b */ /* 0x000fe40003f0e000 */
[----:B------:R-:W-:Y:S02]  /*3400*/  FSETP.GEU.AND P1, PT, R11, RZ, PT ;  /* 0x000000ff0b00720b */ /* 0x000fe40003f2e000 */
[----:B------:R-:W-:-:S09]  /*3410*/  I2FP.F32.S32 R2, UR7 ;  /* 0x0000000700027c45 */ /* 0x000fd20008201400 */
[----:B------:R-:W-:Y:S02]  /*3420*/  @!P0 FADD R3, R0, R3 ;  /* 0x0000000300038221 */ /* 0x000fe40000000000 */
[----:B------:R-:W-:-:S03]  /*3430*/  @!P1 FADD R11, R2, R11 ;  /* 0x0000000b020b9221 */ /* 0x000fc60000000000 */
[----:B------:R-:W-:Y:S02]  /*3440*/  FSETP.GE.AND P0, PT, R3, R0, PT ;  /* 0x000000000300720b */ /* 0x000fe40003f06000 */
[----:B------:R-:W-:-:S11]  /*3450*/  FSETP.GE.AND P1, PT, R11, R2, PT ;  /* 0x000000020b00720b */ /* 0x000fd60003f26000 */
[----:B------:R-:W-:Y:S02]  /*3460*/  @P0 FADD R3, -R0, R3 ;  /* 0x0000000300030221 */ /* 0x000fe40000000100 */
[----:B------:R-:W-:-:S03]  /*3470*/  @P1 FADD R11, -R2, R11 ;  /* 0x0000000b020b1221 */ /* 0x000fc60000000100 */
[----:B------:R-:W-:Y:S04]  /*3480*/  STG.E desc[UR8][R32.64], R3 ;  /* 0x0000000320007986 */ /* 0x000fe8000c101908 */
[----:B------:R-:W-:Y:S04]  /*3490*/  STG.E desc[UR8][R30.64], R11 ;  /* 0x0000000b1e007986 */ /* 0x000fe8000c101908 */
[----:B------:R-:W-:Y:S04]  /*34a0*/  STG.E desc[UR8][R28.64], R14 ;  /* 0x0000000e1c007986 */ /* 0x000fe8000c101908 */
[----:B------:R-:W-:Y:S01]  /*34b0*/  STG.E desc[UR8][R26.64], R13 ;  /* 0x0000000d1a007986 */ /* 0x000fe2000c101908 */
[----:B------:R-:W-:Y:S05]  /*34c0*/  EXIT ;  /* 0x000000000000794d */ /* 0x000fea0003800000 */
        .weak           $__internal_0_$__cuda_sm20_sqrt_rn_f32_slowpath
        .type           $__internal_0_$__cuda_sm20_sqrt_rn_f32_slowpath,@function
        .size           $__internal_0_$__cuda_sm20_sqrt_rn_f32_slowpath,($__internal_1_$__cuda_sm3x_div_rn_noftz_f32_slowpath - $__internal_0_$__cuda_sm20_sqrt_rn_f32_slowpath)
$__internal_0_$__cuda_sm20_sqrt_rn_f32_slowpath:
[----:B------:R-:W-:-:S13]  /*34d0*/  LOP3.LUT P1, RZ, R54, 0x7fffffff, RZ, 0xc0, !PT ;  /* 0x7fffffff36ff7812 */ /* 0x000fda000782c0ff */
[----:B------:R-:W-:Y:S01]  /*34e0*/  @!P1 MOV R53, R54 ;  /* 0x0000003600359202 */ /* 0x000fe20000000f00 */
[----:B------:R-:W-:Y:S06]  /*34f0*/  @!P1 BRA `(.L_x_103) ;  /* 0x0000000000409947 */ /* 0x000fec0003800000 */
[----:B------:R-:W-:-:S13]  /*3500*/  FSETP.GEU.FTZ.AND P1, PT, R54, RZ, PT ;  /* 0x000000ff3600720b */ /* 0x000fda0003f3e000 */
[----:B------:R-:W-:Y:S01]  /*3510*/  @!P1 MOV R53, 0x7fffffff ;  /* 0x7fffffff00359802 */ /* 0x000fe20000000f00 */
[----:B------:R-:W-:Y:S06]  /*3520*/  @!P1 BRA `(.L_x_103) ;  /* 0x0000000000349947 */ /* 0x000fec0003800000 */
[----:B------:R-:W-:-:S13]  /*3530*/  FSETP.GTU.FTZ.AND P1, PT, |R54|, +INF , PT ;  /* 0x7f8000003600780b */ /* 0x000fda0003f3c200 */
[----:B------:R-:W-:Y:S01]  /*3540*/  @P1 FADD.FTZ R53, R54, 1 ;  /* 0x3f80000036351421 */ /* 0x000fe20000010000 */
[----:B------:R-:W-:Y:S06]  /*3550*/  @P1 BRA `(.L_x_103) ;  /* 0x0000000000281947 */ /* 0x000fec0003800000 */
[----:B------:R-:W-:-:S13]  /*3560*/  FSETP.NEU.FTZ.AND P1, PT, |R54|, +INF , PT ;  /* 0x7f8000003600780b */ /* 0x000fda0003f3d200 */
[----:B------:R-:W-:-:S04]  /*3570*/  @P1 FFMA R53, R54, 1.84467440737095516160e+19, RZ ;  /* 0x5f80000036351823 */ /* 0x000fc800000000ff */
[----:B------:R-:W0:Y:S02]  /*3580*/  @P1 MUFU.RSQ R16, R53 ;  /* 0x0000003500101308 */ /* 0x000e240000001400 */
[----:B0-----:R-:W-:Y:S01]  /*3590*/  @P1 FMUL.FTZ R44, R53, R16 ;  /* 0x00000010352c1220 */ /* 0x001fe20000410000 */
[----:B------:R-:W-:-:S03]  /*35a0*/  @P1 FMUL.FTZ R16, R16, 0.5 ;  /* 0x3f00000010101820 */ /* 0x000fc60000410000 */
[----:B------:R-:W-:-:S04]  /*35b0*/  @P1 FADD.FTZ R17, -R44, -RZ ;  /* 0x800000ff2c111221 */ /* 0x000fc80000010100 */
[----:B------:R-:W-:Y:S01]  /*35c0*/  @P1 FFMA R17, R44, R17, R53 ;  /* 0x000000112c111223 */ /* 0x000fe20000000035 */
[----:B------:R-:W-:-:S03]  /*35d0*/  @!P1 MOV R53, R54 ;  /* 0x0000003600359202 */ /* 0x000fc60000000f00 */
[----:B------:R-:W-:-:S04]  /*35e0*/  @P1 FFMA R16, R17, R16, R44 ;  /* 0x0000001011101223 */ /* 0x000fc8000000002c */
[----:B------:R-:W-:-:S07]  /*35f0*/  @P1 FMUL.FTZ R53, R16, 2.3283064365386962891e-10 ;  /* 0x2f80000010351820 */ /* 0x000fce0000410000 */
.L_x_103:
[----:B------:R-:W-:Y:S01]  /*3600*/  HFMA2 R17, -RZ, RZ, 0, 0 ;  /* 0x00000000ff117431 */ /* 0x000fe200000001ff */
[----:B------:R-:W-:-:S04]  /*3610*/  MOV R16, R15 ;  /* 0x0000000f00107202 */ /* 0x000fc80000000f00 */
[----:B------:R-:W-:Y:S05]  /*3620*/  RET.REL.NODEC R16 `(boids_step_spatial) ;  /* 0xffffffc810747950 */ /* 0x000fea0003c3ffff */
        .weak           $__internal_1_$__cuda_sm3x_div_rn_noftz_f32_slowpath
        .type           $__internal_1_$__cuda_sm3x_div_rn_noftz_f32_slowpath,@function
        .size           $__internal_1_$__cuda_sm3x_div_rn_noftz_f32_slowpath,(.L_x_133 - $__internal_1_$__cuda_sm3x_div_rn_noftz_f32_slowpath)
$__internal_1_$__cuda_sm3x_div_rn_noftz_f32_slowpath:
[----:B------:R-:W-:Y:S01]  /*3630*/  SHF.R.U32.HI R17, RZ, 0x17, R53 ;  /* 0x00000017ff117819 */ /* 0x000fe20000011635 */
[----:B------:R-:W-:Y:S01]  /*3640*/  BSSY.RECONVERGENT B1, `(.L_x_104) ;  /* 0x0000064000017945 */ /* 0x000fe20003800200 */
[----:B------:R-:W-:Y:S02]  /*3650*/  SHF.R.U32.HI R54, RZ, 0x17, R15 ;  /* 0x00000017ff367819 */ /* 0x000fe4000001160f */
[----:B------:R-:W-:Y:S02]  /*3660*/  LOP3.LUT R17, R17, 0xff, RZ, 0xc0, !PT ;  /* 0x000000ff11117812 */ /* 0x000fe400078ec0ff */
[----:B------:R-:W-:Y:S02]  /*3670*/  LOP3.LUT R54, R54, 0xff, RZ, 0xc0, !PT ;  /* 0x000000ff36367812 */ /* 0x000fe400078ec0ff */
[----:B------:R-:W-:Y:S02]  /*3680*/  IADD3 R55, PT, PT, R17, -0x1, RZ ;  /* 0xffffffff11377810 */ /* 0x000fe40007ffe0ff */
[----:B------:R-:W-:-:S02]  /*3690*/  IADD3 R56, PT, PT, R54, -0x1, RZ ;  /* 0xffffffff36387810 */ /* 0x000fc40007ffe0ff */
[----:B------:R-:W-:Y:S02]  /*36a0*/  ISETP.GT.U32.AND P1, PT, R55, 0xfd, PT ;  /* 0x000000fd3700780c */ /* 0x000fe40003f24070 */
[----:B------:R-:W-:Y:S02]  /*36b0*/  MOV R57, R53 ;  /* 0x0000003500397202 */ /* 0x000fe40000000f00 */
[----:B------:R-:W-:-:S13]  /*36c0*/  ISETP.GT.U32.OR P1, PT, R56, 0xfd, P1 ;  /* 0x000000fd3800780c */ /* 0x000fda0000f24470 */
[----:B------:R-:W-:Y:S01]  /*36d0*/  @!P1 MOV R16, RZ ;  /* 0x000000ff00109202 */ /* 0x000fe20000000f00 */
[----:B------:R-:W-:Y:S06]  /*36e0*/  @!P1 BRA `(.L_x_105) ;  /* 0x00000000005c9947 */ /* 0x000fec0003800000 */
[----:B------:R-:W-:Y:S02]  /*36f0*/  FSETP.GTU.FTZ.AND P1, PT, |R15|, +INF , PT ;  /* 0x7f8000000f00780b */ /* 0x000fe40003f3c200 */
[----:B------:R-:W-:-:S04]  /*3700*/  FSETP.GTU.FTZ.AND P3, PT, |R53|, +INF , PT ;  /* 0x7f8000003500780b */ /* 0x000fc80003f7c200 */
[----:B------:R-:W-:-:S13]  /*3710*/  PLOP3.LUT P1, PT, P1, P3, PT, 0xf8, 0x8f ;  /* 0x00000000008f781c */ /* 0x000fda0000f27f70 */
[----:B------:R-:W-:Y:S05]  /*3720*/  @P1 BRA `(.L_x_106) ;  /* 0x0000000400501947 */ /* 0x000fea0003800000 */
[----:B------:R-:W-:-:S13]  /*3730*/  LOP3.LUT P1, RZ, R57, 0x7fffffff, R15, 0xc8, !PT ;  /* 0x7fffffff39ff7812 */ /* 0x000fda000782c80f */
[----:B------:R-:W-:Y:S05]  /*3740*/  @!P1 BRA `(.L_x_107) ;  /* 0x0000000400409947 */ /* 0x000fea0003800000 */
[----:B------:R-:W-:Y:S02]  /*3750*/  FSETP.NEU.FTZ.AND P3, PT, |R15|, +INF , PT ;  /* 0x7f8000000f00780b */ /* 0x000fe40003f7d200 */
[----:B------:R-:W-:Y:S02]  /*3760*/  FSETP.NEU.FTZ.AND P4, PT, |R53|, +INF , PT ;  /* 0x7f8000003500780b */ /* 0x000fe40003f9d200 */
[----:B------:R-:W-:-:S11]  /*3770*/  FSETP.NEU.FTZ.AND P1, PT, |R15|, +INF , PT ;  /* 0x7f8000000f00780b */ /* 0x000fd60003f3d200 */
[----:B------:R-:W-:Y:S05]  /*3780*/  @!P4 BRA !P3, `(.L_x_107) ;  /* 0x000000040030c947 */ /* 0x000fea0005800000 */
[----:B------:R-:W-:-:S04]  /*3790*/  LOP3.LUT P3, RZ, R15, 0x7fffffff, RZ, 0xc0, !PT ;  /* 0x7fffffff0fff7812 */ /* 0x000fc8000786c0ff */
[----:B------:R-:W-:-:S13]  /*37a0*/  PLOP3.LUT P3, PT, P4, P3, PT, 0x2f, 0xf2 ;  /* 0x0000000000f2781c */ /* 0x000fda0002766577 */
[----:B------:R-:W-:Y:S05]  /*37b0*/  @P3 BRA `(.L_x_108) ;  /* 0x00000004001c3947 */ /* 0x000fea0003800000 */
[----:B------:R-:W-:-:S04]  /*37c0*/  LOP3.LUT P3, RZ, R57, 0x7fffffff, RZ, 0xc0, !PT ;  /* 0x7fffffff39ff7812 */ /* 0x000fc8000786c0ff */
[----:B------:R-:W-:-:S13]  /*37d0*/  PLOP3.LUT P1, PT, P1, P3, PT, 0x2f, 0xf2 ;  /* 0x0000000000f2781c */ /* 0x000fda0000f26577 */
[----:B------:R-:W-:Y:S05]  /*37e0*/  @P1 BRA `(.L_x_109) ;  /* 0x0000000400041947 */ /* 0x000fea0003800000 */
[----:B------:R-:W-:Y:S02]  /*37f0*/  ISETP.GE.AND P1, PT, R56, RZ, PT ;  /* 0x000000ff3800720c */ /* 0x000fe40003f26270 */
[----:B------:R-:W-:-:S11]  /*3800*/  ISETP.GE.AND P3, PT, R55, RZ, PT ;  /* 0x000000ff3700720c */ /* 0x000fd60003f66270 */
[----:B------:R-:W-:Y:S01]  /*3810*/  @P1 MOV R16, RZ ;  /* 0x000000ff00101202 */ /* 0x000fe20000000f00 */
[----:B------:R-:W-:Y:S02]  /*3820*/  @!P1 IMAD.MOV.U32 R16, RZ, RZ, -0x40 ;  /* 0xffffffc0ff109424 */ /* 0x000fe400078e00ff */
[----:B------:R-:W-:Y:S01]  /*3830*/  @!P1 FFMA R15, R15, 1.84467440737095516160e+19, RZ ;  /* 0x5f8000000f0f9823 */ /* 0x000fe200000000ff */
[----:B------:R-:W-:Y:S02]  /*3840*/  @!P3 FFMA R57, R53, 1.84467440737095516160e+19, RZ ;  /* 0x5f8000003539b823 */ /* 0x000fe400000000ff */
[----:B------:R-:W-:-:S07]  /*3850*/  @!P3 IADD3 R16, PT, PT, R16, 0x40, RZ ;  /* 0x000000401010b810 */ /* 0x000fce0007ffe0ff */
.L_x_105:
[----:B------:R-:W-:Y:S01]  /*3860*/  LEA R55, R17, 0xc0800000, 0x17 ;  /* 0xc080000011377811 */ /* 0x000fe200078eb8ff */
[----:B------:R-:W-:Y:S01]  /*3870*/  BSSY.RECONVERGENT B2, `(.L_x_110) ;  /* 0x0000036000027945 */ /* 0x000fe20003800200 */
[----:B------:R-:W-:Y:S02]  /*3880*/  IADD3 R56, PT, PT, R54, -0x7f, RZ ;  /* 0xffffff8136387810 */ /* 0x000fe40007ffe0ff */
[----:B------:R-:W-:-:S03]  /*3890*/  IADD3 R55, PT, PT, -R55, R57, RZ ;  /* 0x0000003937377210 */ /* 0x000fc60007ffe1ff */
[----:B------:R-:W-:Y:S01]  /*38a0*/  IMAD R15, R56, -0x800000, R15 ;  /* 0xff800000380f7824 */ /* 0x000fe200078e020f */
[----:B------:R0:W1:Y:S02]  /*38b0*/  MUFU.RCP R57, R55 ;  /* 0x0000003700397308 */ /* 0x0000640000001000 */
[----:B0-----:R-:W-:-:S04]  /*38c0*/  FADD.FTZ R55, -R55, -RZ ;  /* 0x800000ff37377221 */ /* 0x001fc80000010100 */
[----:B-1----:R-:W-:-:S04]  /*38d0*/  FFMA R54, R57, R55, 1 ;  /* 0x3f80000039367423 */ /* 0x002fc80000000037 */
[----:B------:R-:W-:-:S04]  /*38e0*/  FFMA R54, R57, R54, R57 ;  /* 0x0000003639367223 */ /* 0x000fc80000000039 */
[----:B------:R-:W-:-:S04]  /*38f0*/  FFMA R57, R15, R54, RZ ;  /* 0x000000360f397223 */ /* 0x000fc800000000ff */
[----:B------:R-:W-:-:S04]  /*3900*/  FFMA R58, R55, R57, R15 ;  /* 0x00000039373a7223 */ /* 0x000fc8000000000f */
[----:B------:R-:W-:-:S04]  /*3910*/  FFMA R58, R54, R58, R57 ;  /* 0x0000003a363a7223 */ /* 0x000fc80000000039 */
[----:B------:R-:W-:Y:S01]  /*3920*/  FFMA R15, R55, R58, R15 ;  /* 0x0000003a370f7223 */ /* 0x000fe2000000000f */
[----:B------:R-:W-:-:S03]  /*3930*/  IADD3 R55, PT, PT, R56, 0x7f, -R17 ;  /* 0x0000007f38377810 */ /* 0x000fc60007ffe811 */
[----:B------:R-:W-:Y:S01]  /*3940*/  FFMA R17, R54, R15, R58 ;  /* 0x0000000f36117223 */ /* 0x000fe2000000003a */
[----:B------:R-:W-:-:S04]  /*3950*/  IADD3 R55, PT, PT, R55, R16, RZ ;  /* 0x0000001037377210 */ /* 0x000fc80007ffe0ff */
[----:B------:R-:W-:-:S04]  /*3960*/  SHF.R.U32.HI R16, RZ, 0x17, R17 ;  /* 0x00000017ff107819 */ /* 0x000fc80000011611 */
[----:B------:R-:W-:-:S04]  /*3970*/  LOP3.LUT R16, R16, 0xff, RZ, 0xc0, !PT ;  /* 0x000000ff10107812 */ /* 0x000fc800078ec0ff */
[----:B------:R-:W-:-:S04]  /*3980*/  IADD3 R16, PT, PT, R16, R55, RZ ;  /* 0x0000003710107210 */ /* 0x000fc80007ffe0ff */
[----:B------:R-:W-:-:S04]  /*3990*/  IADD3 R56, PT, PT, R16, -0x1, RZ ;  /* 0xffffffff10387810 */ /* 0x000fc80007ffe0ff */
[----:B------:R-:W-:-:S13]  /*39a0*/  ISETP.GE.U32.AND P1, PT, R56, 0xfe, PT ;  /* 0x000000fe3800780c */ /* 0x000fda0003f26070 */
[----:B------:R-:W-:Y:S05]  /*39b0*/  @!P1 BRA `(.L_x_111) ;  /* 0x0000000000809947 */ /* 0x000fea0003800000 */
[----:B------:R-:W-:-:S13]  /*39c0*/  ISETP.GT.AND P1, PT, R16, 0xfe, PT ;  /* 0x000000fe1000780c */ /* 0x000fda0003f24270 */
[----:B------:R-:W-:Y:S05]  /*39d0*/  @P1 BRA `(.L_x_112) ;  /* 0x00000000006c1947 */ /* 0x000fea0003800000 */
[----:B------:R-:W-:-:S13]  /*39e0*/  ISETP.GE.AND P1, PT, R16, 0x1, PT ;  /* 0x000000011000780c */ /* 0x000fda0003f26270 */
[----:B------:R-:W-:Y:S05]  /*39f0*/  @P1 BRA `(.L_x_113) ;  /* 0x0000000000741947 */ /* 0x000fea0003800000 */
[----:B------:R-:W-:Y:S02]  /*3a00*/  ISETP.GE.AND P1, PT, R16, -0x18, PT ;  /* 0xffffffe81000780c */ /* 0x000fe40003f26270 */
[----:B------:R-:W-:-:S11]  /*3a10*/  LOP3.LUT R17, R17, 0x80000000, RZ, 0xc0, !PT ;  /* 0x8000000011117812 */ /* 0x000fd600078ec0ff */
[----:B------:R-:W-:Y:S05]  /*3a20*/  @!P1 BRA `(.L_x_113) ;  /* 0x0000000000689947 */ /* 0x000fea0003800000 */
[CCC-:B------:R-:W-:Y:S01]  /*3a30*/  FFMA.RZ R55, R54.reuse, R15.reuse, R58.reuse ;  /* 0x0000000f36377223 */ /* 0x1c0fe2000000c03a */
[CCC-:B------:R-:W-:Y:S01]  /*3a40*/  FFMA.RP R56, R54.reuse, R15.reuse, R58.reuse ;  /* 0x0000000f36387223 */ /* 0x1c0fe2000000803a */
[----:B------:R-:W-:Y:S01]  /*3a50*/  FFMA.RM R15, R54, R15, R58 ;  /* 0x0000000f360f7223 */ /* 0x000fe2000000403a */
[----:B------:R-:W-:Y:S02]  /*3a60*/  ISETP.NE.AND P4, PT, R16, RZ, PT ;  /* 0x000000ff1000720c */ /* 0x000fe40003f85270 */
[----:B------:R-:W-:Y:S02]  /*3a70*/  LOP3.LUT R55, R55, 0x7fffff, RZ, 0xc0, !PT ;  /* 0x007fffff37377812 */ /* 0x000fe400078ec0ff */
[----:B------:R-:W-:Y:S02]  /*3a80*/  FSETP.NEU.FTZ.AND P1, PT, R56, R15, PT ;  /* 0x0000000f3800720b */ /* 0x000fe40003f3d000 */
[----:B------:R-:W-:Y:S02]  /*3a90*/  IADD3 R15, PT, PT, R16, 0x20, RZ ;  /* 0x00000020100f7810 */ /* 0x000fe40007ffe0ff */
[----:B------:R-:W-:-:S02]  /*3aa0*/  LOP3.LUT R55, R55, 0x800000, RZ, 0xfc, !PT ;  /* 0x0080000037377812 */ /* 0x000fc400078efcff */
[C---:B------:R-:W-:Y:S02]  /*3ab0*/  ISETP.NE.AND P3, PT, R16.reuse, RZ, PT ;  /* 0x000000ff1000720c */ /* 0x040fe40003f65270 */
[----:B------:R-:W-:Y:S02]  /*3ac0*/  IADD3 R16, PT, PT, -R16, RZ, RZ ;  /* 0x000000ff10107210 */ /* 0x000fe40007ffe1ff */
[----:B------:R-:W-:Y:S02]  /*3ad0*/  SHF.L.U32 R15, R55, R15, RZ ;  /* 0x0000000f370f7219 */ /* 0x000fe400000006ff */
[----:B------:R-:W-:Y:S02]  /*3ae0*/  SEL R16, R16, RZ, P4 ;  /* 0x000000ff10107207 */ /* 0x000fe40002000000 */
[----:B------:R-:W-:Y:S02]  /*3af0*/  ISETP.NE.AND P3, PT, R15, RZ, P3 ;  /* 0x000000ff0f00720c */ /* 0x000fe40001f65270 */
[----:B------:R-:W-:-:S02]  /*3b00*/  SHF.R.U32.HI R55, RZ, R16, R55 ;  /* 0x00000010ff377219 */ /* 0x000fc40000011637 */
[----:B------:R-:W-:Y:S02]  /*3b10*/  PLOP3.LUT P1, PT, P1, P3, PT, 0xf8, 0x8f ;  /* 0x00000000008f781c */ /* 0x000fe40000f27f70 */
[----:B------:R-:W-:Y:S02]  /*3b20*/  SHF.R.U32.HI R16, RZ, 0x1, R55 ;  /* 0x00000001ff107819 */ /* 0x000fe40000011637 */
[----:B------:R-:W-:-:S04]  /*3b30*/  SEL R15, RZ, 0x1, !P1 ;  /* 0x00000001ff0f7807 */ /* 0x000fc80004800000 */
[----:B------:R-:W-:-:S04]  /*3b40*/  LOP3.LUT R15, R15, 0x1, R16, 0xf8, !PT ;  /* 0x000000010f0f7812 */ /* 0x000fc800078ef810 */
[----:B------:R-:W-:-:S04]  /*3b50*/  LOP3.LUT R15, R15, R55, RZ, 0xc0, !PT ;  /* 0x000000370f0f7212 */ /* 0x000fc800078ec0ff */
[----:B------:R-:W-:-:S04]  /*3b60*/  IADD3 R15, PT, PT, R16, R15, RZ ;  /* 0x0000000f100f7210 */ /* 0x000fc80007ffe0ff */
[----:B------:R-:W-:Y:S01]  /*3b70*/  LOP3.LUT R17, R15, R17, RZ, 0xfc, !PT ;  /* 0x000000110f117212 */ /* 0x000fe200078efcff */
[----:B------:R-:W-:Y:S06]  /*3b80*/  BRA `(.L_x_113) ;  /* 0x0000000000107947 */ /* 0x000fec0003800000 */
.L_x_112:
[----:B------:R-:W-:-:S04]  /*3b90*/  LOP3.LUT R17, R17, 0x80000000, RZ, 0xc0, !PT ;  /* 0x8000000011117812 */ /* 0x000fc800078ec0ff */
[----:B------:R-:W-:Y:S01]  /*3ba0*/  LOP3.LUT R17, R17, 0x7f800000, RZ, 0xfc, !PT ;  /* 0x7f80000011117812 */ /* 0x000fe200078efcff */
[----:B------:R-:W-:Y:S06]  /*3bb0*/  BRA `(.L_x_113) ;  /* 0x0000000000047947 */ /* 0x000fec0003800000 */
.L_x_111:
[----:B------:R-:W-:-:S07]  /*3bc0*/  LEA R17, R55, R17, 0x17 ;  /* 0x0000001137117211 */ /* 0x000fce00078eb8ff */
.L_x_113:
[----:B------:R-:W-:Y:S05]  /*3bd0*/  BSYNC.RECONVERGENT B2 ;  /* 0x0000000000027941 */ /* 0x000fea0003800200 */
.L_x_110:
[----:B------:R-:W-:Y:S01]  /*3be0*/  MOV R15, R17 ;  /* 0x00000011000f7202 */ /* 0x000fe20000000f00 */
[----:B------:R-:W-:Y:S06]  /*3bf0*/  BRA `(.L_x_114) ;  /* 0x0000000000207947 */ /* 0x000fec0003800000 */
.L_x_109:
[----:B------:R-:W-:-:S04]  /*3c00*/  LOP3.LUT R15, R57, 0x80000000, R15, 0x48, !PT ;  /* 0x80000000390f7812 */ /* 0x000fc800078e480f */
[----:B------:R-:W-:Y:S01]  /*3c10*/  LOP3.LUT R15, R15, 0x7f800000, RZ, 0xfc, !PT ;  /* 0x7f8000000f0f7812 */ /* 0x000fe200078efcff */
[----:B------:R-:W-:Y:S06]  /*3c20*/  BRA `(.L_x_114) ;  /* 0x0000000000147947 */ /* 0x000fec0003800000 */
.L_x_108:
[----:B------:R-:W-:Y:S01]  /*3c30*/  LOP3.LUT R15, R57, 0x80000000, R15, 0x48, !PT ;  /* 0x80000000390f7812 */ /* 0x000fe200078e480f */
[----:B------:R-:W-:Y:S06]  /*3c40*/  BRA `(.L_x_114) ;  /* 0x00000000000c7947 */ /* 0x000fec0003800000 */
.L_x_107:
[----:B------:R-:W0:Y:S01]  /*3c50*/  MUFU.RSQ R15, -QNAN ;  /* 0xffc00000000f7908 */ /* 0x000e220000001400 */
[----:B------:R-:W-:Y:S05]  /*3c60*/  BRA `(.L_x_114) ;  /* 0x0000000000047947 */ /* 0x000fea0003800000 */
.L_x_106:
[----:B------:R-:W-:-:S07]  /*3c70*/  FADD.FTZ R15, R15, R53 ;  /* 0x000000350f0f7221 */ /* 0x000fce0000010000 */
.L_x_114:
[----:B------:R-:W-:Y:S05]  /*3c80*/  BSYNC.RECONVERGENT B1 ;  /* 0x0000000000017941 */ /* 0x000fea0003800200 */
.L_x_104:
[----:B------:R-:W-:Y:S01]  /*3c90*/  HFMA2 R17, -RZ, RZ, 0, 0 ;  /* 0x00000000ff117431 */ /* 0x000fe200000001ff */
[----:B------:R-:W-:-:S04]  /*3ca0*/  MOV R16, R44 ;  /* 0x0000002c00107202 */ /* 0x000fc80000000f00 */
[----:B0-----:R-:W-:Y:S05]  /*3cb0*/  RET.REL.NODEC R16 `(boids_step_spatial) ;  /* 0xffffffc010d07950 */ /* 0x001fea0003c3ffff */
.L_x_115:
[----:B------:R-:W-:-:S00]  /*3cc0*/  BRA `(.L_x_115) ;  /* 0xfffffffc00fc7947 */ /* 0x000fc0000383ffff */
[----:B------:R-:W-:-:S00]  /*3cd0*/  NOP ;  /* 0x0000000000007918 */ /* 0x000fc00000000000 */
        /* <DEDUP_REMOVED lines=10> */
.L_x_133:


//--------------------- .text.build_spatial_grid  --------------------------
	.section	.text.build_spatial_grid,"ax",@progbits
	.align	128
        .global         build_spatial_grid
        .type           build_spatial_grid,@function
        .size           build_spatial_grid,(.L_x_134 - build_spatial_grid)
        .other          build_spatial_grid,@"STO_CUDA_ENTRY STV_DEFAULT"
build_spatial_grid:
.text.build_spatial_grid:
        /* <DEDUP_REMOVED lines=9> */
[----:B------:R-:W1:Y:S07]  /*0090*/  LDCU.64 UR4, c[0x0][0x358] ;  /* 0x00006b00ff0477ac */ /* 0x000e6e0008000a00 */
[----:B------:R-:W2:Y:S01]  /*00a0*/  LDC R9, c[0x0][0x3a0] ;  /* 0x0000e800ff097b82 */ /* 0x000ea20000000800 */
[----:B0-----:R-:W-:-:S05]  /*00b0*/  IMAD.WIDE R4, R3, 0x4, R4 ;  /* 0x0000000403047825 */ /* 0x001fca00078e0204 */
[----:B-1----:R-:W3:Y:S02]  /*00c0*/  LDG.E R2, desc[UR4][R4.64] ;  /* 0x0000000404027981 */ /* 0x002ee4000c1e1900 */
[----:B------:R-:W0:Y:S01]  /*00d0*/  LDC R0, c[0x0][0x3a0] ;  /* 0x0000e800ff007b82 */ /* 0x000e220000000800 */
[----:B------:R-:W-:Y:S01]  /*00e0*/  BSSY.RECONVERGENT B0, `(.L_x_116) ;  /* 0x000000c000007945 */ /* 0x000fe20003800200 */
[----:B--2---:R-:W1:Y:S02]  /*00f0*/  MUFU.RCP R6, R9 ;  /* 0x0000000900067308 */ /* 0x004e640000001000 */
[----:B-1----:R-:W-:-:S04]  /*0100*/  FFMA R7, R6, -R9, 1 ;  /* 0x3f80000006077423 */ /* 0x002fc80000000809 */
[----:B------:R-:W-:Y:S02]  /*0110*/  FFMA R7, R6, R7, R6 ;  /* 0x0000000706077223 */ /* 0x000fe40000000006 */
[----:B---3--:R-:W1:Y:S02]  /*0120*/  FCHK P0, R2, R9 ;  /* 0x0000000902007302 */ /* 0x008e640000000000 */
[----:B------:R-:W-:-:S04]  /*0130*/  FFMA R6, R2, R7, RZ ;  /* 0x0000000702067223 */ /* 0x000fc800000000ff */
[----:B------:R-:W-:-:S04]  /*0140*/  FFMA R8, R6, -R9, R2 ;  /* 0x8000000906087223 */ /* 0x000fc80000000002 */
[----:B------:R-:W-:Y:S01]  /*0150*/  FFMA R8, R7, R8, R6 ;  /* 0x0000000807087223 */ /* 0x000fe20000000006 */
[----:B01----:R-:W-:Y:S06]  /*0160*/  @!P0 BRA `(.L_x_117) ;  /* 0x00000000000c8947 */ /* 0x003fec0003800000 */
[----:B------:R-:W-:-:S07]  /*0170*/  MOV R4, 0x190 ;  /* 0x0000019000047802 */ /* 0x000fce0000000f00 */
[----:B------:R-:W-:Y:S05]  /*0180*/  CALL.REL.NOINC `($__internal_2_$__cuda_sm3x_div_rn_noftz_f32_slowpath) ;  /* 0x0000000000947944 */ /* 0x000fea0003c00000 */
[----:B------:R-:W-:-:S07]  /*0190*/  IMAD.MOV.U32 R8, RZ, RZ, R2 ;  /* 0x000000ffff087224 */ /* 0x000fce00078e0002 */
.L_x_117:
[----:B------:R-:W-:Y:S05]  /*01a0*/  BSYNC.RECONVERGENT B0 ;  /* 0x0000000000007941 */ /* 0x000fea0003800200 */
.L_x_116:
[----:B------:R-:W0:Y:S08]  /*01b0*/  LDC.64 R6, c[0x0][0x390] ;  /* 0x0000e400ff067b82 */ /* 0x000e300000000a00 */
[----:B------:R-:W1:Y:S01]  /*01c0*/  LDC R10, c[0x0][0x3a0] ;  /* 0x0000e800ff0a7b82 */ /* 0x000e620000000800 */
[----:B0-----:R-:W-:-:S06]  /*01d0*/  IMAD.WIDE R6, R3, 0x4, R6 ;  /* 0x0000000403067825 */ /* 0x001fcc00078e0206 */
[----:B------:R-:W2:Y:S01]  /*01e0*/  LDG.E R7, desc[UR4][R6.64] ;  /* 0x0000000406077981 */ /* 0x000ea2000c1e1900 */
[----:B------:R-:W-:Y:S01]  /*01f0*/  F2I.TRUNC.NTZ R5, R8 ;  /* 0x0000000800057305 */ /* 0x000fe2000020f100 */
[----:B------:R-:W-:Y:S07]  /*0200*/  BSSY.RECONVERGENT B0, `(.L_x_118) ;  /* 0x000000c000007945 */ /* 0x000fee0003800200 */
[----:B-1----:R-:W0:Y:S02]  /*0210*/  MUFU.RCP R9, R10 ;  /* 0x0000000a00097308 */ /* 0x002e240000001000 */
[----:B0-----:R-:W-:-:S04]  /*0220*/  FFMA R2, R9, -R10, 1 ;  /* 0x3f80000009027423 */ /* 0x001fc8000000080a */
[----:B------:R-:W-:Y:S02]  /*0230*/  FFMA R2, R9, R2, R9 ;  /* 0x0000000209027223 */ /* 0x000fe40000000009 */
[----:B--2---:R-:W0:Y:S02]  /*0240*/  FCHK P0, R7, R10 ;  /* 0x0000000a07007302 */ /* 0x004e240000000000 */
[----:B------:R-:W-:-:S04]  /*0250*/  FFMA R4, R2, R7, RZ ;  /* 0x0000000702047223 */ /* 0x000fc800000000ff */
[----:B------:R-:W-:-:S04]  /*0260*/  FFMA R9, R4, -R10, R7 ;  /* 0x8000000a04097223 */ /* 0x000fc80000000007 */
[----:B------:R-:W-:Y:S01]  /*0270*/  FFMA R2, R2, R9, R4 ;  /* 0x0000000902027223 */ /* 0x000fe20000000004 */
[----:B0-----:R-:W-:Y:S06]  /*0280*/  @!P0 BRA `(.L_x_119) ;  /* 0x00000000000c8947 */ /* 0x001fec0003800000 */
[----:B------:R-:W-:Y:S01]  /*0290*/  IMAD.MOV.U32 R2, RZ, RZ, R7 ;  /* 0x000000ffff027224 */ /* 0x000fe200078e0007 */
[----:B------:R-:W-:-:S07]  /*02a0*/  MOV R4, 0x2c0 ;  /* 0x000002c000047802 */ /* 0x000fce0000000f00 */
[----:B------:R-:W-:Y:S05]  /*02b0*/  CALL.REL.NOINC `($__internal_2_$__cuda_sm3x_div_rn_noftz_f32_slowpath) ;  /* 0x0000000000487944 */ /* 0x000fea0003c00000 */
.L_x_119:
[----:B------:R-:W-:Y:S05]  /*02c0*/  BSYNC.RECONVERGENT B0 ;  /* 0x0000000000007941 */ /* 0x000fea0003800200 */
.L_x_118:
[----:B------:R-:W0:Y:S01]  /*02d0*/  LDC.64 R8, c[0x0][0x398] ;  /* 0x0000e600ff087b82 */ /* 0x000e220000000a00 */
[----:B------:R-:W0:Y:S01]  /*02e0*/  F2I.TRUNC.NTZ R2, R2 ;  /* 0x0000000200027305 */ /* 0x000e22000020f100 */
[----:B------:R-:W1:Y:S06]  /*02f0*/  LDCU UR6, c[0x0][0x380] ;  /* 0x00007000ff0677ac */ /* 0x000e6c0008000800 */
[----:B------:R-:W2:Y:S01]  /*0300*/  LDC.64 R6, c[0x0][0x3b0] ;  /* 0x0000ec00ff067b82 */ /* 0x000ea20000000a00 */
[----:B0-----:R-:W-:Y:S01]  /*0310*/  VIADDMNMX.RELU R0, R9, 0xffffffff, R2, PT ;  /* 0xffffffff09007846 */ /* 0x001fe20003801102 */
[----:B------:R-:W-:Y:S01]  /*0320*/  IMAD.MOV.U32 R9, RZ, RZ, 0x1 ;  /* 0x00000001ff097424 */ /* 0x000fe200078e00ff */
[----:B------:R-:W-:-:S05]  /*0330*/  VIADDMNMX.RELU R5, R8, 0xffffffff, R5, PT ;  /* 0xffffffff08057846 */ /* 0x000fca0003801105 */
[----:B------:R-:W-:-:S04]  /*0340*/  IMAD R11, R0, R8, R5 ;  /* 0x00000008000b7224 */ /* 0x000fc800078e0205 */
[----:B--2---:R-:W-:-:S05]  /*0350*/  IMAD.WIDE R4, R11, 0x4, R6 ;  /* 0x000000040b047825 */ /* 0x004fca00078e0206 */
[----:B------:R-:W1:Y:S02]  /*0360*/  ATOMG.E.ADD.STRONG.GPU PT, R0, desc[UR4][R4.64], R9 ;  /* 0x80000009040079a8 */ /* 0x000e6400081ef104 */
[----:B-1----:R-:W-:-:S13]  /*0370*/  ISETP.GE.AND P0, PT, R0, UR6, PT ;  /* 0x0000000600007c0c */ /* 0x002fda000bf06270 */
[----:B------:R-:W-:Y:S05]  /*0380*/  @P0 EXIT ;  /* 0x000000000000094d */ /* 0x000fea0003800000 */
[----:B------:R-:W0:Y:S01]  /*0390*/  LDC.64 R4, c[0x0][0x3b8] ;  /* 0x0000ee00ff047b82 */ /* 0x000e220000000a00 */
[----:B------:R-:W-:-:S04]  /*03a0*/  IMAD R7, R11, UR6, R0 ;  /* 0x000000060b077c24 */ /* 0x000fc8000f8e0200 */
[----:B0-----:R-:W-:-:S05]  /*03b0*/  IMAD.WIDE R4, R7, 0x4, R4 ;  /* 0x0000000407047825 */ /* 0x001fca00078e0204 */
[----:B------:R-:W-:Y:S01]  /*03c0*/  STG.E desc[UR4][R4.64], R3 ;  /* 0x0000000304007986 */ /* 0x000fe2000c101904 */
[----:B------:R-:W-:Y:S05]  /*03d0*/  EXIT ;  /* 0x000000000000794d */ /* 0x000fea0003800000 */
        .weak           $__internal_2_$__cuda_sm3x_div_rn_noftz_f32_slowpath
        .type           $__internal_2_$__cuda_sm3x_div_rn_noftz_f32_slowpath,@function
        .size           $__internal_2_$__cuda_sm3x_div_rn_noftz_f32_slowpath,(.L_x_134 - $__internal_2_$__cuda_sm3x_div_rn_noftz_f32_slowpath)
$__internal_2_$__cuda_sm3x_div_rn_noftz_f32_slowpath:
[----:B------:R-:W-:Y:S01]  /*03e0*/  SHF.R.U32.HI R7, RZ, 0x17, R0 ;  /* 0x00000017ff077819 */ /* 0x000fe20000011600 */
[----:B------:R-:W-:Y:S01]  /*03f0*/  BSSY.RECONVERGENT B1, `(.L_x_120) ;  /* 0x0000063000017945 */ /* 0x000fe20003800200 */
[----:B------:R-:W-:Y:S01]  /*0400*/  SHF.R.U32.HI R6, RZ, 0x17, R2 ;  /* 0x00000017ff067819 */ /* 0x000fe20000011602 */
[----:B------:R-:W-:Y:S01]  /*0410*/  IMAD.MOV.U32 R9, RZ, RZ, R0 ;  /* 0x000000ffff097224 */ /* 0x000fe200078e0000 */
[----:B------:R-:W-:Y:S02]  /*0420*/  LOP3.LUT R7, R7, 0xff, RZ, 0xc0, !PT ;  /* 0x000000ff07077812 */ /* 0x000fe400078ec0ff */
[----:B------:R-:W-:-:S03]  /*0430*/  LOP3.LUT R12, R6, 0xff, RZ, 0xc0, !PT ;  /* 0x000000ff060c7812 */ /* 0x000fc600078ec0ff */
[----:B------:R-:W-:Y:S02]  /*0440*/  VIADD R8, R7, 0xffffffff ;  /* 0xffffffff07087836 */ /* 0x000fe40000000000 */
[----:B------:R-:W-:-:S03]  /*0450*/  VIADD R10, R12, 0xffffffff ;  /* 0xffffffff0c0a7836 */ /* 0x000fc60000000000 */
[----:B------:R-:W-:-:S04]  /*0460*/  ISETP.GT.U32.AND P0, PT, R8, 0xfd, PT ;  /* 0x000000fd0800780c */ /* 0x000fc80003f04070 */
[----:B------:R-:W-:-:S13]  /*0470*/  ISETP.GT.U32.OR P0, PT, R10, 0xfd, P0 ;  /* 0x000000fd0a00780c */ /* 0x000fda0000704470 */
[----:B------:R-:W-:Y:S01]  /*0480*/  @!P0 IMAD.MOV.U32 R6, RZ, RZ, RZ ;  /* 0x000000ffff068224 */ /* 0x000fe200078e00ff */
        /* <DEDUP_REMOVED lines=19> */
[----:B------:R-:W-:Y:S02]  /*05c0*/  @P0 IMAD.MOV.U32 R6, RZ, RZ, RZ ;  /* 0x000000ffff060224 */ /* 0x000fe400078e00ff */
[----:B------:R-:W-:Y:S01]  /*05d0*/  @!P0 FFMA R2, R2, 1.84467440737095516160e+19, RZ ;  /* 0x5f80000002028823 */ /* 0x000fe200000000ff */
[----:B------:R-:W-:Y:S02]  /*05e0*/  @!P0 IMAD.MOV.U32 R6, RZ, RZ, -0x40 ;  /* 0xffffffc0ff068424 */ /* 0x000fe400078e00ff */
[----:B------:R-:W-:Y:S02]  /*05f0*/  @!P1 FFMA R9, R0, 1.84467440737095516160e+19, RZ ;  /* 0x5f80000000099823 */ /* 0x000fe400000000ff */
[----:B------:R-:W-:-:S07]  /*0600*/  @!P1 VIADD R6, R6, 0x40 ;  /* 0x0000004006069836 */ /* 0x000fce0000000000 */
.L_x_121:
[----:B------:R-:W-:Y:S01]  /*0610*/  LEA R8, R7, 0xc0800000, 0x17 ;  /* 0xc080000007087811 */ /* 0x000fe200078eb8ff */
[----:B------:R-:W-:Y:S04]  /*0620*/  BSSY.RECONVERGENT B2, `(.L_x_126) ;  /* 0x0000036000027945 */ /* 0x000fe80003800200 */
[----:B------:R-:W-:Y:S02]  /*0630*/  IMAD.IADD R9, R9, 0x1, -R8 ;  /* 0x0000000109097824 */ /* 0x000fe400078e0a08 */
[----:B------:R-:W-:Y:S02]  /*0640*/  VIADD R8, R12, 0xffffff81 ;  /* 0xffffff810c087836 */ /* 0x000fe40000000000 */
[----:B------:R0:W1:Y:S01]  /*0650*/  MUFU.RCP R10, R9 ;  /* 0x00000009000a7308 */ /* 0x0000620000001000 */
[----:B------:R-:W-:Y:S01]  /*0660*/  FADD.FTZ R11, -R9, -RZ ;  /* 0x800000ff090b7221 */ /* 0x000fe20000010100 */
[C---:B------:R-:W-:Y:S01]  /*0670*/  IMAD R2, R8.reuse, -0x800000, R2 ;  /* 0xff80000008027824 */ /* 0x040fe200078e0202 */
[----:B0-----:R-:W-:-:S05]  /*0680*/  IADD3 R9, PT, PT, R8, 0x7f, -R7 ;  /* 0x0000007f08097810 */ /* 0x001fca0007ffe807 */
[----:B------:R-:W-:Y:S02]  /*0690*/  IMAD.IADD R9, R9, 0x1, R6 ;  /* 0x0000000109097824 */ /* 0x000fe400078e0206 */
[----:B-1----:R-:W-:-:S04]  /*06a0*/  FFMA R13, R10, R11, 1 ;  /* 0x3f8000000a0d7423 */ /* 0x002fc8000000000b */
[----:B------:R-:W-:-:S04]  /*06b0*/  FFMA R15, R10, R13, R10 ;  /* 0x0000000d0a0f7223 */ /* 0x000fc8000000000a */
[----:B------:R-:W-:-:S04]  /*06c0*/  FFMA R10, R2, R15, RZ ;  /* 0x0000000f020a7223 */ /* 0x000fc800000000ff */
[----:B------:R-:W-:-:S04]  /*06d0*/  FFMA R13, R11, R10, R2 ;  /* 0x0000000a0b0d7223 */ /* 0x000fc80000000002 */
[----:B------:R-:W-:-:S04]  /*06e0*/  FFMA R10, R15, R13, R10 ;  /* 0x0000000d0f0a7223 */ /* 0x000fc8000000000a */
[----:B------:R-:W-:-:S04]  /*06f0*/  FFMA R11, R11, R10, R2 ;  /* 0x0000000a0b0b7223 */ /* 0x000fc80000000002 */
[----:B------:R-:W-:-:S05]  /*0700*/  FFMA R2, R15, R11, R10 ;  /* 0x0000000b0f027223 */ /* 0x000fca000000000a */
[----:B------:R-:W-:-:S04]  /*0710*/  SHF.R.U32.HI R7, RZ, 0x17, R2 ;  /* 0x00000017ff077819 */ /* 0x000fc80000011602 */
[----:B------:R-:W-:-:S05]  /*0720*/  LOP3.LUT R7, R7, 0xff, RZ, 0xc0, !PT ;  /* 0x000000ff07077812 */ /* 0x000fca00078ec0ff */
[----:B------:R-:W-:-:S04]  /*0730*/  IMAD.IADD R12, R7, 0x1, R9 ;  /* 0x00000001070c7824 */ /* 0x000fc800078e0209 */
[----:B------:R-:W-:-:S05]  /*0740*/  VIADD R6, R12, 0xffffffff ;  /* 0xffffffff0c067836 */ /* 0x000fca0000000000 */
        /* <DEDUP_REMOVED lines=10> */
[C---:B------:R-:W-:Y:S02]  /*07f0*/  VIADD R9, R12.reuse, 0x20 ;  /* 0x000000200c097836 */ /* 0x040fe40000000000 */
[CCC-:B------:R-:W-:Y:S01]  /*0800*/  FFMA.RM R7, R15.reuse, R11.reuse, R10.reuse ;  /* 0x0000000b0f077223 */ /* 0x1c0fe2000000400a */
[----:B------:R-:W-:Y:S02]  /*0810*/  ISETP.NE.AND P2, PT, R12, RZ, PT ;  /* 0x000000ff0c00720c */ /* 0x000fe40003f45270 */
[----:B------:R-:W-:Y:S01]  /*0820*/  LOP3.LUT R8, R6, 0x7fffff, RZ, 0xc0, !PT ;  /* 0x007fffff06087812 */ /* 0x000fe200078ec0ff */
[----:B------:R-:W-:Y:S01]  /*0830*/  FFMA.RP R6, R15, R11, R10 ;  /* 0x0000000b0f067223 */ /* 0x000fe2000000800a */
[----:B------:R-:W-:Y:S01]  /*0840*/  IMAD.MOV R10, RZ, RZ, -R12 ;  /* 0x000000ffff0a7224 */ /* 0x000fe200078e0a0c */
[----:B------:R-:W-:Y:S02]  /*0850*/  ISETP.NE.AND P1, PT, R12, RZ, PT ;  /* 0x000000ff0c00720c */ /* 0x000fe40003f25270 */
[----:B------:R-:W-:-:S02]  /*0860*/  LOP3.LUT R8, R8, 0x800000, RZ, 0xfc, !PT ;  /* 0x0080000008087812 */ /* 0x000fc400078efcff */
[----:B------:R-:W-:Y:S02]  /*0870*/  FSETP.NEU.FTZ.AND P0, PT, R6, R7, PT ;  /* 0x000000070600720b */ /* 0x000fe40003f1d000 */
[----:B------:R-:W-:Y:S02]  /*0880*/  SHF.L.U32 R9, R8, R9, RZ ;  /* 0x0000000908097219 */ /* 0x000fe400000006ff */
[----:B------:R-:W-:Y:S02]  /*0890*/  SEL R7, R10, RZ, P2 ;  /* 0x000000ff0a077207 */ /* 0x000fe40001000000 */
[----:B------:R-:W-:Y:S02]  /*08a0*/  ISETP.NE.AND P1, PT, R9, RZ, P1 ;  /* 0x000000ff0900720c */ /* 0x000fe40000f25270 */
[----:B------:R-:W-:Y:S02]  /*08b0*/  SHF.R.U32.HI R7, RZ, R7, R8 ;  /* 0x00000007ff077219 */ /* 0x000fe40000011608 */
[----:B------:R-:W-:-:S02]  /*08c0*/  PLOP3.LUT P0, PT, P0, P1, PT, 0xf8, 0x8f ;  /* 0x00000000008f781c */ /* 0x000fc40000703f70 */
[----:B------:R-:W-:Y:S02]  /*08d0*/  SHF.R.U32.HI R9, RZ, 0x1, R7 ;  /* 0x00000001ff097819 */ /* 0x000fe40000011607 */
[----:B------:R-:W-:-:S04]  /*08e0*/  SEL R6, RZ, 0x1, !P0 ;  /* 0x00000001ff067807 */ /* 0x000fc80004000000 */
[----:B------:R-:W-:-:S04]  /*08f0*/  LOP3.LUT R6, R6, 0x1, R9, 0xf8, !PT ;  /* 0x0000000106067812 */ /* 0x000fc800078ef809 */
[----:B------:R-:W-:-:S05]  /*0900*/  LOP3.LUT R6, R6, R7, RZ, 0xc0, !PT ;  /* 0x0000000706067212 */ /* 0x000fca00078ec0ff */
[----:B------:R-:W-:-:S05]  /*0910*/  IMAD.IADD R9, R9, 0x1, R6 ;  /* 0x0000000109097824 */ /* 0x000fca00078e0206 */
[----:B------:R-:W-:Y:S01]  /*0920*/  LOP3.LUT R2, R9, R2, RZ, 0xfc, !PT ;  /* 0x0000000209027212 */ /* 0x000fe200078efcff */
[----:B------:R-:W-:Y:S06]  /*0930*/  BRA `(.L_x_129) ;  /* 0x0000000000107947 */ /* 0x000fec0003800000 */
.L_x_128:
[----:B------:R-:W-:-:S04]  /*0940*/  LOP3.LUT R2, R2, 0x80000000, RZ, 0xc0, !PT ;  /* 0x8000000002027812 */ /* 0x000fc800078ec0ff */
[----:B------:R-:W-:Y:S01]  /*0950*/  LOP3.LUT R2, R2, 0x7f800000, RZ, 0xfc, !PT ;  /* 0x7f80000002027812 */ /* 0x000fe200078efcff */
[----:B------:R-:W-:Y:S06]  /*0960*/  BRA `(.L_x_129) ;  /* 0x0000000000047947 */ /* 0x000fec0003800000 */
.L_x_127:
[----:B------:R-:W-:-:S07]  /*0970*/  IMAD R2, R9, 0x800000, R2 ;  /* 0x0080000009027824 */ /* 0x000fce00078e0202 */
.L_x_129:
[----:B------:R-:W-:Y:S05]  /*0980*/  BSYNC.RECONVERGENT B2 ;  /* 0x0000000000027941 */ /* 0x000fea0003800200 */
.L_x_126:
[----:B------:R-:W-:Y:S05]  /*0990*/  BRA `(.L_x_130) ;  /* 0x0000000000207947 */ /* 0x000fea0003800000 */
.L_x_125:
[----:B------:R-:W-:-:S04]  /*09a0*/  LOP3.LUT R2, R9, 0x80000000, R2, 0x48, !PT ;  /* 0x8000000009027812 */ /* 0x000fc800078e4802 */
[----:B------:R-:W-:Y:S01]  /*09b0*/  LOP3.LUT R2, R2, 0x7f800000, RZ, 0xfc, !PT ;  /* 0x7f80000002027812 */ /* 0x000fe200078efcff */
[----:B------:R-:W-:Y:S06]  /*09c0*/  BRA `(.L_x_130) ;  /* 0x0000000000147947 */ /* 0x000fec0003800000 */
.L_x_124:
[----:B------:R-:W-:Y:S01]  /*09d0*/  LOP3.LUT R2, R9, 0x80000000, R2, 0x48, !PT ;  /* 0x8000000009027812 */ /* 0x000fe200078e4802 */
[----:B------:R-:W-:Y:S06]  /*09e0*/  BRA `(.L_x_130) ;  /* 0x00000000000c7947 */ /* 0x000fec0003800000 */
.L_x_123:
[----:B------:R-:W0:Y:S01]  /*09f0*/  MUFU.RSQ R2, -QNAN ;  /* 0xffc0000000027908 */ /* 0x000e220000001400 */
[----:B------:R-:W-:Y:S05]  /*0a00*/  BRA `(.L_x_130) ;  /* 0x0000000000047947 */ /* 0x000fea0003800000 */
.L_x_122:
[----:B------:R-:W-:-:S07]  /*0a10*/  FADD.FTZ R2, R2, R0 ;  /* 0x0000000002027221 */ /* 0x000fce0000010000 */
.L_x_130:
[----:B------:R-:W-:Y:S05]  /*0a20*/  BSYNC.RECONVERGENT B1 ;  /* 0x0000000000017941 */ /* 0x000fea0003800200 */
.L_x_120:
[----:B------:R-:W-:Y:S02]  /*0a30*/  IMAD.MOV.U32 R6, RZ, RZ, R4 ;  /* 0x000000ffff067224 */ /* 0x000fe400078e0004 */
[----:B------:R-:W-:-:S04]  /*0a40*/  IMAD.MOV.U32 R7, RZ, RZ, 0x0 ;  /* 0x00000000ff077424 */ /* 0x000fc800078e00ff */
[----:B0-----:R-:W-:Y:S05]  /*0a50*/  RET.REL.NODEC R6 `(build_spatial_grid) ;  /* 0xfffffff406687950 */ /* 0x001fea0003c3ffff */
.L_x_131:
        /* <DEDUP_REMOVED lines=10> */
.L_x_134:


//--------------------- .nv.shared.reserved.0     --------------------------
	.section	.nv.shared.reserved.0,"aw",@nobits
	.weak		__nv_reservedSMEM_offset_0_alias
	.size		__nv_reservedSMEM_offset_0_alias, 0, 64
	.other		__nv_reservedSMEM_offset_0_alias,@"STO_CUDA_RESERVED_SHARED STV_DEFAULT"
__nv_reservedSMEM_offset_0_alias:
	.zero		0
	.zero		64


//--------------------- .nv.constant0.boids_step_spatial --------------------------
	.section	.nv.constant0.boids_step_spatial,"a",@progbits
	.sectionflags	@""
	.align	4
.nv.constant0.boids_step_spatial:
	.zero		1024


//--------------------- .nv.constant0.build_spatial_grid --------------------------
	.section	.nv.constant0.build_spatial_grid,"a",@progbits
	.sectionflags	@""
	.align	4
.nv.constant0.build_spatial_grid:
	.zero		960


//--------------------- SYMBOLS --------------------------

	.type		.nv.reservedSmem.offset0,@object
	.size		.nv.reservedSmem.offset0,0x4
